//
// Generated by NVIDIA NVVM Compiler
//
// Compiler Build ID: CL-36424714
// Cuda compilation tools, release 13.0, V13.0.88
// Based on NVVM 20.0.0
//

.version 9.0
.target sm_100
.address_size 64

	// .globl	_Z15init_conditionsPdS_S_ii

.visible .entry _Z15init_conditionsPdS_S_ii(
	.param .u64 .ptr .align 1 _Z15init_conditionsPdS_S_ii_param_0,
	.param .u64 .ptr .align 1 _Z15init_conditionsPdS_S_ii_param_1,
	.param .u64 .ptr .align 1 _Z15init_conditionsPdS_S_ii_param_2,
	.param .u32 _Z15init_conditionsPdS_S_ii_param_3,
	.param .u32 _Z15init_conditionsPdS_S_ii_param_4
)
{
	.reg .pred 	%p<4>;
	.reg .b32 	%r<16>;
	.reg .b64 	%rd<16>;

	ld.param.u64 	%rd1, [_Z15init_conditionsPdS_S_ii_param_0];
	ld.param.u64 	%rd2, [_Z15init_conditionsPdS_S_ii_param_1];
	ld.param.u64 	%rd3, [_Z15init_conditionsPdS_S_ii_param_2];
	ld.param.u32 	%r4, [_Z15init_conditionsPdS_S_ii_param_3];
	ld.param.u32 	%r5, [_Z15init_conditionsPdS_S_ii_param_4];
	mov.u32 	%r6, %ctaid.x;
	mov.u32 	%r7, %ntid.x;
	mov.u32 	%r8, %tid.x;
	mad.lo.s32 	%r9, %r6, %r7, %r8;
	add.s32 	%r1, %r9, 1;
	mov.u32 	%r10, %ctaid.y;
	mov.u32 	%r11, %ntid.y;
	mov.u32 	%r12, %tid.y;
	mad.lo.s32 	%r13, %r10, %r11, %r12;
	setp.gt.s32 	%p1, %r1, %r4;
	setp.ge.s32 	%p2, %r13, %r5;
	or.pred  	%p3, %p1, %p2;
	@%p3 bra 	$L__BB0_2;
	cvta.to.global.u64 	%rd4, %rd1;
	cvta.to.global.u64 	%rd5, %rd2;
	cvta.to.global.u64 	%rd6, %rd3;
	add.s32 	%r14, %r5, 2;
	mul.lo.s32 	%r15, %r14, %r1;
	cvt.s64.s32 	%rd7, %r15;
	cvt.u64.u32 	%rd8, %r13;
	add.s64 	%rd9, %rd8, %rd7;
	shl.b64 	%rd10, %rd9, 3;
	add.s64 	%rd11, %rd4, %rd10;
	mov.b64 	%rd12, 4607182418800017408;
	st.global.u64 	[%rd11+8], %rd12;
	add.s64 	%rd13, %rd5, %rd10;
	mov.b64 	%rd14, 0;
	st.global.u64 	[%rd13+8], %rd14;
	add.s64 	%rd15, %rd6, %rd10;
	st.global.u64 	[%rd15+8], %rd14;
$L__BB0_2:
	ret;

}
	// .globl	_Z22bc_P_inflow_downstreamPdi
.visible .entry _Z22bc_P_inflow_downstreamPdi(
	.param .u64 .ptr .align 1 _Z22bc_P_inflow_downstreamPdi_param_0,
	.param .u32 _Z22bc_P_inflow_downstreamPdi_param_1
)
{
	.reg .pred 	%p<2>;
	.reg .b32 	%r<11>;
	.reg .b64 	%rd<8>;

	ld.param.u64 	%rd1, [_Z22bc_P_inflow_downstreamPdi_param_0];
	ld.param.u32 	%r2, [_Z22bc_P_inflow_downstreamPdi_param_1];
	mov.u32 	%r3, %ctaid.x;
	mov.u32 	%r4, %ntid.x;
	mov.u32 	%r5, %tid.x;
	mad.lo.s32 	%r6, %r3, %r4, %r5;
	add.s32 	%r1, %r6, 1;
	setp.gt.s32 	%p1, %r1, %r2;
	@%p1 bra 	$L__BB1_2;
	cvta.to.global.u64 	%rd2, %rd1;
	add.s32 	%r7, %r1, %r2;
	add.s32 	%r8, %r7, 2;
	mul.wide.s32 	%rd3, %r8, 8;
	add.s64 	%rd4, %rd2, %rd3;
	mov.b64 	%rd5, 0;
	st.global.u64 	[%rd4], %rd5;
	mad.lo.s32 	%r9, %r2, 401, %r1;
	add.s32 	%r10, %r9, 802;
	mul.wide.s32 	%rd6, %r10, 8;
	add.s64 	%rd7, %rd2, %rd6;
	st.global.u64 	[%rd7], %rd5;
$L__BB1_2:
	ret;

}
	// .globl	_Z15bc_P_bottom_topPdii
.visible .entry _Z15bc_P_bottom_topPdii(
	.param .u64 .ptr .align 1 _Z15bc_P_bottom_topPdii_param_0,
	.param .u32 _Z15bc_P_bottom_topPdii_param_1,
	.param .u32 _Z15bc_P_bottom_topPdii_param_2
)
{
	.reg .pred 	%p<2>;
	.reg .b32 	%r<10>;
	.reg .b64 	%rd<8>;

	ld.param.u64 	%rd1, [_Z15bc_P_bottom_topPdii_param_0];
	ld.param.u32 	%r3, [_Z15bc_P_bottom_topPdii_param_1];
	ld.param.u32 	%r2, [_Z15bc_P_bottom_topPdii_param_2];
	mov.u32 	%r4, %ctaid.x;
	mov.u32 	%r5, %ntid.x;
	mov.u32 	%r6, %tid.x;
	mad.lo.s32 	%r7, %r4, %r5, %r6;
	add.s32 	%r1, %r7, 1;
	setp.gt.s32 	%p1, %r1, %r3;
	@%p1 bra 	$L__BB2_2;
	cvta.to.global.u64 	%rd2, %rd1;
	add.s32 	%r8, %r2, 2;
	mul.lo.s32 	%r9, %r8, %r1;
	mul.wide.s32 	%rd3, %r9, 8;
	add.s64 	%rd4, %rd2, %rd3;
	mov.b64 	%rd5, 0;
	st.global.u64 	[%rd4+8], %rd5;
	mul.wide.s32 	%rd6, %r2, 8;
	add.s64 	%rd7, %rd4, %rd6;
	st.global.u64 	[%rd7], %rd5;
$L__BB2_2:
	ret;

}
	// .globl	_Z12bc_P_cornersPdi
.visible .entry _Z12bc_P_cornersPdi(
	.param .u64 .ptr .align 1 _Z12bc_P_cornersPdi_param_0,
	.param .u32 _Z12bc_P_cornersPdi_param_1
)
{
	.reg .pred 	%p<2>;
	.reg .b32 	%r<8>;
	.reg .b64 	%rd<11>;
	.reg .b64 	%fd<5>;

	ld.param.u64 	%rd1, [_Z12bc_P_cornersPdi_param_0];
	ld.param.u32 	%r1, [_Z12bc_P_cornersPdi_param_1];
	mov.u32 	%r2, %tid.x;
	mov.u32 	%r3, %ctaid.x;
	or.b32  	%r4, %r2, %r3;
	setp.ne.s32 	%p1, %r4, 0;
	@%p1 bra 	$L__BB3_2;
	cvta.to.global.u64 	%rd2, %rd1;
	mul.lo.s32 	%r5, %r1, 95;
	mul.wide.s32 	%rd3, %r5, 8;
	add.s64 	%rd4, %rd2, %rd3;
	ld.global.f64 	%fd1, [%rd4+2280];
	mul.wide.s32 	%rd5, %r1, 8;
	add.s64 	%rd6, %rd4, %rd5;
	st.global.f64 	[%rd6+2304], %fd1;
	ld.global.f64 	%fd2, [%rd4+2376];
	st.global.f64 	[%rd6+2384], %fd2;
	mul.lo.s32 	%r6, %r1, 107;
	mul.wide.s32 	%rd7, %r6, 8;
	add.s64 	%rd8, %rd2, %rd7;
	ld.global.f64 	%fd3, [%rd8+2472];
	mul.lo.s32 	%r7, %r1, 106;
	mul.wide.s32 	%rd9, %r7, 8;
	add.s64 	%rd10, %rd2, %rd9;
	st.global.f64 	[%rd10+2464], %fd3;
	ld.global.f64 	%fd4, [%rd8+2568];
	st.global.f64 	[%rd10+2544], %fd4;
$L__BB3_2:
	ret;

}
	// .globl	_Z15bc_P_left_rightPdi
.visible .entry _Z15bc_P_left_rightPdi(
	.param .u64 .ptr .align 1 _Z15bc_P_left_rightPdi_param_0,
	.param .u32 _Z15bc_P_left_rightPdi_param_1
)
{
	.reg .pred 	%p<2>;
	.reg .b32 	%r<15>;
	.reg .b64 	%rd<11>;
	.reg .b64 	%fd<3>;

	ld.param.u64 	%rd1, [_Z15bc_P_left_rightPdi_param_0];
	ld.param.u32 	%r2, [_Z15bc_P_left_rightPdi_param_1];
	mov.u32 	%r3, %ctaid.x;
	mov.u32 	%r4, %ntid.x;
	mov.u32 	%r5, %tid.x;
	mad.lo.s32 	%r6, %r3, %r4, %r5;
	add.s32 	%r1, %r6, 97;
	setp.gt.s32 	%p1, %r1, 105;
	@%p1 bra 	$L__BB4_2;
	cvta.to.global.u64 	%rd2, %rd1;
	mad.lo.s32 	%r7, %r2, 95, %r1;
	add.s32 	%r8, %r7, 190;
	mul.wide.s32 	%rd3, %r8, 8;
	add.s64 	%rd4, %rd2, %rd3;
	ld.global.f64 	%fd1, [%rd4];
	mad.lo.s32 	%r9, %r2, 96, %r1;
	add.s32 	%r10, %r9, 192;
	mul.wide.s32 	%rd5, %r10, 8;
	add.s64 	%rd6, %rd2, %rd5;
	st.global.f64 	[%rd6], %fd1;
	mad.lo.s32 	%r11, %r2, 107, %r1;
	add.s32 	%r12, %r11, 214;
	mul.wide.s32 	%rd7, %r12, 8;
	add.s64 	%rd8, %rd2, %rd7;
	ld.global.f64 	%fd2, [%rd8];
	mad.lo.s32 	%r13, %r2, 106, %r1;
	add.s32 	%r14, %r13, 212;
	mul.wide.s32 	%rd9, %r14, 8;
	add.s64 	%rd10, %rd2, %rd9;
	st.global.f64 	[%rd10], %fd2;
$L__BB4_2:
	ret;

}
	// .globl	_Z15bc_P_top_bottomPdi
.visible .entry _Z15bc_P_top_bottomPdi(
	.param .u64 .ptr .align 1 _Z15bc_P_top_bottomPdi_param_0,
	.param .u32 _Z15bc_P_top_bottomPdi_param_1
)
{
	.reg .pred 	%p<2>;
	.reg .b32 	%r<9>;
	.reg .b64 	%rd<5>;
	.reg .b64 	%fd<3>;

	ld.param.u64 	%rd1, [_Z15bc_P_top_bottomPdi_param_0];
	ld.param.u32 	%r2, [_Z15bc_P_top_bottomPdi_param_1];
	mov.u32 	%r3, %ctaid.x;
	mov.u32 	%r4, %ntid.x;
	mov.u32 	%r5, %tid.x;
	mad.lo.s32 	%r6, %r3, %r4, %r5;
	add.s32 	%r1, %r6, 97;
	setp.gt.s32 	%p1, %r1, 105;
	@%p1 bra 	$L__BB5_2;
	cvta.to.global.u64 	%rd2, %rd1;
	add.s32 	%r7, %r2, 2;
	mul.lo.s32 	%r8, %r7, %r1;
	mul.wide.s32 	%rd3, %r8, 8;
	add.s64 	%rd4, %rd2, %rd3;
	ld.global.f64 	%fd1, [%rd4+760];
	st.global.f64 	[%rd4+768], %fd1;
	ld.global.f64 	%fd2, [%rd4+856];
	st.global.f64 	[%rd4+848], %fd2;
$L__BB5_2:
	ret;

}
	// .globl	_Z11compute_rhsPKdS0_Pdiiiiiiddd
.visible .entry _Z11compute_rhsPKdS0_Pdiiiiiiddd(
	.param .u64 .ptr .align 1 _Z11compute_rhsPKdS0_Pdiiiiiiddd_param_0,
	.param .u64 .ptr .align 1 _Z11compute_rhsPKdS0_Pdiiiiiiddd_param_1,
	.param .u64 .ptr .align 1 _Z11compute_rhsPKdS0_Pdiiiiiiddd_param_2,
	.param .u32 _Z11compute_rhsPKdS0_Pdiiiiiiddd_param_3,
	.param .u32 _Z11compute_rhsPKdS0_Pdiiiiiiddd_param_4,
	.param .u32 _Z11compute_rhsPKdS0_Pdiiiiiiddd_param_5,
	.param .u32 _Z11compute_rhsPKdS0_Pdiiiiiiddd_param_6,
	.param .u32 _Z11compute_rhsPKdS0_Pdiiiiiiddd_param_7,
	.param .u32 _Z11compute_rhsPKdS0_Pdiiiiiiddd_param_8,
	.param .f64 _Z11compute_rhsPKdS0_Pdiiiiiiddd_param_9,
	.param .f64 _Z11compute_rhsPKdS0_Pdiiiiiiddd_param_10,
	.param .f64 _Z11compute_rhsPKdS0_Pdiiiiiiddd_param_11
)
{
	.reg .pred 	%p<10>;
	.reg .b32 	%r<24>;
	.reg .b64 	%rd<24>;
	.reg .b64 	%fd<29>;

	ld.param.u64 	%rd1, [_Z11compute_rhsPKdS0_Pdiiiiiiddd_param_0];
	ld.param.u64 	%rd2, [_Z11compute_rhsPKdS0_Pdiiiiiiddd_param_1];
	ld.param.u64 	%rd3, [_Z11compute_rhsPKdS0_Pdiiiiiiddd_param_2];
	ld.param.u32 	%r9, [_Z11compute_rhsPKdS0_Pdiiiiiiddd_param_3];
	ld.param.u32 	%r10, [_Z11compute_rhsPKdS0_Pdiiiiiiddd_param_4];
	ld.param.u32 	%r5, [_Z11compute_rhsPKdS0_Pdiiiiiiddd_param_5];
	ld.param.u32 	%r6, [_Z11compute_rhsPKdS0_Pdiiiiiiddd_param_6];
	ld.param.u32 	%r7, [_Z11compute_rhsPKdS0_Pdiiiiiiddd_param_7];
	ld.param.u32 	%r8, [_Z11compute_rhsPKdS0_Pdiiiiiiddd_param_8];
	ld.param.f64 	%fd1, [_Z11compute_rhsPKdS0_Pdiiiiiiddd_param_9];
	ld.param.f64 	%fd2, [_Z11compute_rhsPKdS0_Pdiiiiiiddd_param_10];
	ld.param.f64 	%fd3, [_Z11compute_rhsPKdS0_Pdiiiiiiddd_param_11];
	mov.u32 	%r11, %ctaid.x;
	mov.u32 	%r12, %ntid.x;
	mov.u32 	%r13, %tid.x;
	mad.lo.s32 	%r14, %r11, %r12, %r13;
	add.s32 	%r1, %r14, 2;
	mov.u32 	%r15, %ctaid.y;
	mov.u32 	%r16, %ntid.y;
	mov.u32 	%r17, %tid.y;
	mad.lo.s32 	%r18, %r15, %r16, %r17;
	add.s32 	%r3, %r18, 2;
	setp.ge.s32 	%p1, %r1, %r9;
	setp.ge.s32 	%p2, %r3, %r10;
	or.pred  	%p3, %p1, %p2;
	@%p3 bra 	$L__BB6_4;
	setp.le.s32 	%p4, %r1, %r5;
	setp.ge.s32 	%p5, %r1, %r6;
	or.pred  	%p6, %p4, %p5;
	@%p6 bra 	$L__BB6_3;
	setp.gt.s32 	%p7, %r3, %r7;
	setp.lt.s32 	%p8, %r3, %r8;
	and.pred  	%p9, %p7, %p8;
	@%p9 bra 	$L__BB6_4;
$L__BB6_3:
	cvta.to.global.u64 	%rd4, %rd2;
	cvta.to.global.u64 	%rd5, %rd1;
	add.s32 	%r19, %r10, 2;
	mul.lo.s32 	%r20, %r19, %r1;
	add.s32 	%r21, %r20, %r19;
	cvt.s64.s32 	%rd6, %r21;
	cvt.u64.u32 	%rd7, %r18;
	add.s64 	%rd8, %rd6, %rd7;
	shl.b64 	%rd9, %rd8, 3;
	add.s64 	%rd10, %rd5, %rd9;
	ld.global.f64 	%fd4, [%rd10+16];
	shl.b32 	%r22, %r19, 1;
	sub.s32 	%r23, %r21, %r22;
	cvt.s64.s32 	%rd11, %r23;
	add.s64 	%rd12, %rd11, %rd7;
	shl.b64 	%rd13, %rd12, 3;
	add.s64 	%rd14, %rd5, %rd13;
	ld.global.f64 	%fd5, [%rd14+16];
	sub.f64 	%fd6, %fd4, %fd5;
	add.f64 	%fd7, %fd1, %fd1;
	div.rn.f64 	%fd8, %fd6, %fd7;
	cvt.s64.s32 	%rd15, %r20;
	add.s64 	%rd16, %rd7, %rd15;
	shl.b64 	%rd17, %rd16, 3;
	add.s64 	%rd18, %rd5, %rd17;
	ld.global.f64 	%fd9, [%rd18+24];
	ld.global.f64 	%fd10, [%rd18+8];
	sub.f64 	%fd11, %fd9, %fd10;
	add.f64 	%fd12, %fd2, %fd2;
	div.rn.f64 	%fd13, %fd11, %fd12;
	add.s64 	%rd19, %rd4, %rd9;
	ld.global.f64 	%fd14, [%rd19+16];
	add.s64 	%rd20, %rd4, %rd13;
	ld.global.f64 	%fd15, [%rd20+16];
	sub.f64 	%fd16, %fd14, %fd15;
	div.rn.f64 	%fd17, %fd16, %fd7;
	add.s64 	%rd21, %rd4, %rd17;
	ld.global.f64 	%fd18, [%rd21+24];
	ld.global.f64 	%fd19, [%rd21+8];
	sub.f64 	%fd20, %fd18, %fd19;
	div.rn.f64 	%fd21, %fd20, %fd12;
	add.f64 	%fd22, %fd8, %fd21;
	div.rn.f64 	%fd23, %fd22, %fd3;
	add.f64 	%fd24, %fd13, %fd13;
	mul.f64 	%fd25, %fd24, %fd17;
	fma.rn.f64 	%fd26, %fd8, %fd8, %fd25;
	fma.rn.f64 	%fd27, %fd21, %fd21, %fd26;
	sub.f64 	%fd28, %fd23, %fd27;
	cvta.to.global.u64 	%rd22, %rd3;
	add.s64 	%rd23, %rd22, %rd17;
	st.global.f64 	[%rd23+16], %fd28;
$L__BB6_4:
	ret;

}
	// .globl	_Z17poisson_iterationPdPKdiiiiiidddS_
.visible .entry _Z17poisson_iterationPdPKdiiiiiidddS_(
	.param .u64 .ptr .align 1 _Z17poisson_iterationPdPKdiiiiiidddS__param_0,
	.param .u64 .ptr .align 1 _Z17poisson_iterationPdPKdiiiiiidddS__param_1,
	.param .u32 _Z17poisson_iterationPdPKdiiiiiidddS__param_2,
	.param .u32 _Z17poisson_iterationPdPKdiiiiiidddS__param_3,
	.param .u32 _Z17poisson_iterationPdPKdiiiiiidddS__param_4,
	.param .u32 _Z17poisson_iterationPdPKdiiiiiidddS__param_5,
	.param .u32 _Z17poisson_iterationPdPKdiiiiiidddS__param_6,
	.param .u32 _Z17poisson_iterationPdPKdiiiiiidddS__param_7,
	.param .f64 _Z17poisson_iterationPdPKdiiiiiidddS__param_8,
	.param .f64 _Z17poisson_iterationPdPKdiiiiiidddS__param_9,
	.param .f64 _Z17poisson_iterationPdPKdiiiiiidddS__param_10,
	.param .u64 .ptr .align 1 _Z17poisson_iterationPdPKdiiiiiidddS__param_11
)
{
	.reg .pred 	%p<10>;
	.reg .b32 	%r<24>;
	.reg .b64 	%rd<21>;
	.reg .b64 	%fd<27>;

	ld.param.u64 	%rd1, [_Z17poisson_iterationPdPKdiiiiiidddS__param_0];
	ld.param.u64 	%rd2, [_Z17poisson_iterationPdPKdiiiiiidddS__param_1];
	ld.param.u32 	%r9, [_Z17poisson_iterationPdPKdiiiiiidddS__param_2];
	ld.param.u32 	%r10, [_Z17poisson_iterationPdPKdiiiiiidddS__param_3];
	ld.param.u32 	%r5, [_Z17poisson_iterationPdPKdiiiiiidddS__param_4];
	ld.param.u32 	%r6, [_Z17poisson_iterationPdPKdiiiiiidddS__param_5];
	ld.param.u32 	%r7, [_Z17poisson_iterationPdPKdiiiiiidddS__param_6];
	ld.param.u32 	%r8, [_Z17poisson_iterationPdPKdiiiiiidddS__param_7];
	ld.param.f64 	%fd1, [_Z17poisson_iterationPdPKdiiiiiidddS__param_8];
	ld.param.f64 	%fd2, [_Z17poisson_iterationPdPKdiiiiiidddS__param_9];
	ld.param.f64 	%fd3, [_Z17poisson_iterationPdPKdiiiiiidddS__param_10];
	ld.param.u64 	%rd3, [_Z17poisson_iterationPdPKdiiiiiidddS__param_11];
	mov.u32 	%r11, %ctaid.x;
	mov.u32 	%r12, %ntid.x;
	mov.u32 	%r13, %tid.x;
	mad.lo.s32 	%r14, %r11, %r12, %r13;
	add.s32 	%r1, %r14, 2;
	mov.u32 	%r15, %ctaid.y;
	mov.u32 	%r16, %ntid.y;
	mov.u32 	%r17, %tid.y;
	mad.lo.s32 	%r18, %r15, %r16, %r17;
	add.s32 	%r3, %r18, 2;
	setp.ge.s32 	%p1, %r1, %r9;
	setp.ge.s32 	%p2, %r3, %r10;
	or.pred  	%p3, %p1, %p2;
	@%p3 bra 	$L__BB7_4;
	setp.le.s32 	%p4, %r1, %r5;
	setp.ge.s32 	%p5, %r1, %r6;
	or.pred  	%p6, %p4, %p5;
	@%p6 bra 	$L__BB7_3;
	setp.gt.s32 	%p7, %r3, %r7;
	setp.lt.s32 	%p8, %r3, %r8;
	and.pred  	%p9, %p7, %p8;
	@%p9 bra 	$L__BB7_4;
$L__BB7_3:
	cvta.to.global.u64 	%rd4, %rd1;
	add.s32 	%r19, %r10, 2;
	mul.lo.s32 	%r20, %r19, %r1;
	add.s32 	%r21, %r20, %r19;
	cvt.s64.s32 	%rd5, %r21;
	cvt.u64.u32 	%rd6, %r18;
	add.s64 	%rd7, %rd5, %rd6;
	shl.b64 	%rd8, %rd7, 3;
	add.s64 	%rd9, %rd4, %rd8;
	ld.global.f64 	%fd4, [%rd9+16];
	shl.b32 	%r22, %r19, 1;
	sub.s32 	%r23, %r21, %r22;
	cvt.s64.s32 	%rd10, %r23;
	add.s64 	%rd11, %rd10, %rd6;
	shl.b64 	%rd12, %rd11, 3;
	add.s64 	%rd13, %rd4, %rd12;
	ld.global.f64 	%fd5, [%rd13+16];
	add.f64 	%fd6, %fd4, %fd5;
	mul.f64 	%fd7, %fd1, %fd1;
	div.rn.f64 	%fd8, %fd6, %fd7;
	cvt.s64.s32 	%rd14, %r20;
	add.s64 	%rd15, %rd6, %rd14;
	shl.b64 	%rd16, %rd15, 3;
	add.s64 	%rd17, %rd4, %rd16;
	ld.global.f64 	%fd9, [%rd17+24];
	ld.global.f64 	%fd10, [%rd17+8];
	add.f64 	%fd11, %fd9, %fd10;
	mul.f64 	%fd12, %fd2, %fd2;
	div.rn.f64 	%fd13, %fd11, %fd12;
	cvta.to.global.u64 	%rd18, %rd2;
	add.s64 	%rd19, %rd18, %rd16;
	ld.global.f64 	%fd14, [%rd19+16];
	add.f64 	%fd15, %fd8, %fd13;
	sub.f64 	%fd16, %fd15, %fd14;
	mov.f64 	%fd17, 0d4000000000000000;
	div.rn.f64 	%fd18, %fd17, %fd7;
	div.rn.f64 	%fd19, %fd17, %fd12;
	add.f64 	%fd20, %fd18, %fd19;
	div.rn.f64 	%fd21, %fd16, %fd20;
	ld.global.f64 	%fd22, [%rd17+16];
	sub.f64 	%fd23, %fd21, %fd22;
	fma.rn.f64 	%fd24, %fd3, %fd23, %fd22;
	st.global.f64 	[%rd17+16], %fd24;
	mul.f64 	%fd25, %fd23, %fd23;
	cvta.to.global.u64 	%rd20, %rd3;
	atom.global.add.f64 	%fd26, [%rd20], %fd25;
$L__BB7_4:
	ret;

}
	// .globl	_Z20compute_velocity_rhsPKdPdS1_iiiiiidd
.visible .entry _Z20compute_velocity_rhsPKdPdS1_iiiiiidd(
	.param .u64 .ptr .align 1 _Z20compute_velocity_rhsPKdPdS1_iiiiiidd_param_0,
	.param .u64 .ptr .align 1 _Z20compute_velocity_rhsPKdPdS1_iiiiiidd_param_1,
	.param .u64 .ptr .align 1 _Z20compute_velocity_rhsPKdPdS1_iiiiiidd_param_2,
	.param .u32 _Z20compute_velocity_rhsPKdPdS1_iiiiiidd_param_3,
	.param .u32 _Z20compute_velocity_rhsPKdPdS1_iiiiiidd_param_4,
	.param .u32 _Z20compute_velocity_rhsPKdPdS1_iiiiiidd_param_5,
	.param .u32 _Z20compute_velocity_rhsPKdPdS1_iiiiiidd_param_6,
	.param .u32 _Z20compute_velocity_rhsPKdPdS1_iiiiiidd_param_7,
	.param .u32 _Z20compute_velocity_rhsPKdPdS1_iiiiiidd_param_8,
	.param .f64 _Z20compute_velocity_rhsPKdPdS1_iiiiiidd_param_9,
	.param .f64 _Z20compute_velocity_rhsPKdPdS1_iiiiiidd_param_10
)
{
	.reg .pred 	%p<10>;
	.reg .b32 	%r<24>;
	.reg .b64 	%rd<22>;
	.reg .b64 	%fd<15>;

	ld.param.u64 	%rd1, [_Z20compute_velocity_rhsPKdPdS1_iiiiiidd_param_0];
	ld.param.u64 	%rd2, [_Z20compute_velocity_rhsPKdPdS1_iiiiiidd_param_1];
	ld.param.u64 	%rd3, [_Z20compute_velocity_rhsPKdPdS1_iiiiiidd_param_2];
	ld.param.u32 	%r9, [_Z20compute_velocity_rhsPKdPdS1_iiiiiidd_param_3];
	ld.param.u32 	%r10, [_Z20compute_velocity_rhsPKdPdS1_iiiiiidd_param_4];
	ld.param.u32 	%r5, [_Z20compute_velocity_rhsPKdPdS1_iiiiiidd_param_5];
	ld.param.u32 	%r6, [_Z20compute_velocity_rhsPKdPdS1_iiiiiidd_param_6];
	ld.param.u32 	%r7, [_Z20compute_velocity_rhsPKdPdS1_iiiiiidd_param_7];
	ld.param.u32 	%r8, [_Z20compute_velocity_rhsPKdPdS1_iiiiiidd_param_8];
	ld.param.f64 	%fd1, [_Z20compute_velocity_rhsPKdPdS1_iiiiiidd_param_9];
	ld.param.f64 	%fd2, [_Z20compute_velocity_rhsPKdPdS1_iiiiiidd_param_10];
	mov.u32 	%r11, %ctaid.x;
	mov.u32 	%r12, %ntid.x;
	mov.u32 	%r13, %tid.x;
	mad.lo.s32 	%r14, %r11, %r12, %r13;
	add.s32 	%r1, %r14, 2;
	mov.u32 	%r15, %ctaid.y;
	mov.u32 	%r16, %ntid.y;
	mov.u32 	%r17, %tid.y;
	mad.lo.s32 	%r18, %r15, %r16, %r17;
	add.s32 	%r3, %r18, 2;
	setp.ge.s32 	%p1, %r1, %r9;
	setp.ge.s32 	%p2, %r3, %r10;
	or.pred  	%p3, %p1, %p2;
	@%p3 bra 	$L__BB8_4;
	setp.le.s32 	%p4, %r1, %r5;
	setp.ge.s32 	%p5, %r1, %r6;
	or.pred  	%p6, %p4, %p5;
	@%p6 bra 	$L__BB8_3;
	setp.gt.s32 	%p7, %r3, %r7;
	setp.lt.s32 	%p8, %r3, %r8;
	and.pred  	%p9, %p7, %p8;
	@%p9 bra 	$L__BB8_4;
$L__BB8_3:
	cvta.to.global.u64 	%rd4, %rd1;
	add.s32 	%r19, %r10, 2;
	mul.lo.s32 	%r20, %r19, %r1;
	add.s32 	%r21, %r20, %r19;
	cvt.s64.s32 	%rd5, %r21;
	cvt.u64.u32 	%rd6, %r18;
	add.s64 	%rd7, %rd5, %rd6;
	shl.b64 	%rd8, %rd7, 3;
	add.s64 	%rd9, %rd4, %rd8;
	ld.global.f64 	%fd3, [%rd9+16];
	shl.b32 	%r22, %r19, 1;
	sub.s32 	%r23, %r21, %r22;
	cvt.s64.s32 	%rd10, %r23;
	add.s64 	%rd11, %rd10, %rd6;
	shl.b64 	%rd12, %rd11, 3;
	add.s64 	%rd13, %rd4, %rd12;
	ld.global.f64 	%fd4, [%rd13+16];
	sub.f64 	%fd5, %fd3, %fd4;
	neg.f64 	%fd6, %fd5;
	add.f64 	%fd7, %fd1, %fd1;
	div.rn.f64 	%fd8, %fd6, %fd7;
	cvt.s64.s32 	%rd14, %r20;
	add.s64 	%rd15, %rd14, %rd6;
	cvta.to.global.u64 	%rd16, %rd2;
	shl.b64 	%rd17, %rd15, 3;
	add.s64 	%rd18, %rd16, %rd17;
	st.global.f64 	[%rd18+16], %fd8;
	add.s64 	%rd19, %rd4, %rd17;
	ld.global.f64 	%fd9, [%rd19+24];
	ld.global.f64 	%fd10, [%rd19+8];
	sub.f64 	%fd11, %fd9, %fd10;
	neg.f64 	%fd12, %fd11;
	add.f64 	%fd13, %fd2, %fd2;
	div.rn.f64 	%fd14, %fd12, %fd13;
	cvta.to.global.u64 	%rd20, %rd3;
	add.s64 	%rd21, %rd20, %rd17;
	st.global.f64 	[%rd21+16], %fd14;
$L__BB8_4:
	ret;

}
	// .globl	_Z23convection_correction_xPKdS0_PdS1_iidiiii
.visible .entry _Z23convection_correction_xPKdS0_PdS1_iidiiii(
	.param .u64 .ptr .align 1 _Z23convection_correction_xPKdS0_PdS1_iidiiii_param_0,
	.param .u64 .ptr .align 1 _Z23convection_correction_xPKdS0_PdS1_iidiiii_param_1,
	.param .u64 .ptr .align 1 _Z23convection_correction_xPKdS0_PdS1_iidiiii_param_2,
	.param .u64 .ptr .align 1 _Z23convection_correction_xPKdS0_PdS1_iidiiii_param_3,
	.param .u32 _Z23convection_correction_xPKdS0_PdS1_iidiiii_param_4,
	.param .u32 _Z23convection_correction_xPKdS0_PdS1_iidiiii_param_5,
	.param .f64 _Z23convection_correction_xPKdS0_PdS1_iidiiii_param_6,
	.param .u32 _Z23convection_correction_xPKdS0_PdS1_iidiiii_param_7,
	.param .u32 _Z23convection_correction_xPKdS0_PdS1_iidiiii_param_8,
	.param .u32 _Z23convection_correction_xPKdS0_PdS1_iidiiii_param_9,
	.param .u32 _Z23convection_correction_xPKdS0_PdS1_iidiiii_param_10
)
{
	.reg .pred 	%p<10>;
	.reg .b32 	%r<28>;
	.reg .b64 	%rd<40>;
	.reg .b64 	%fd<48>;

	ld.param.u64 	%rd4, [_Z23convection_correction_xPKdS0_PdS1_iidiiii_param_3];
	ld.param.u32 	%r10, [_Z23convection_correction_xPKdS0_PdS1_iidiiii_param_4];
	ld.param.u32 	%r11, [_Z23convection_correction_xPKdS0_PdS1_iidiiii_param_5];
	ld.param.u32 	%r6, [_Z23convection_correction_xPKdS0_PdS1_iidiiii_param_7];
	ld.param.u32 	%r7, [_Z23convection_correction_xPKdS0_PdS1_iidiiii_param_8];
	ld.param.u32 	%r8, [_Z23convection_correction_xPKdS0_PdS1_iidiiii_param_9];
	ld.param.u32 	%r9, [_Z23convection_correction_xPKdS0_PdS1_iidiiii_param_10];
	mov.u32 	%r12, %ctaid.x;
	mov.u32 	%r13, %ntid.x;
	mov.u32 	%r14, %tid.x;
	mad.lo.s32 	%r15, %r12, %r13, %r14;
	add.s32 	%r1, %r15, 2;
	mov.u32 	%r16, %ctaid.y;
	mov.u32 	%r17, %ntid.y;
	mul.lo.s32 	%r2, %r16, %r17;
	mov.u32 	%r3, %tid.y;
	add.s32 	%r18, %r3, %r2;
	add.s32 	%r4, %r18, 2;
	setp.ge.s32 	%p1, %r1, %r10;
	setp.ge.s32 	%p2, %r4, %r11;
	or.pred  	%p3, %p1, %p2;
	@%p3 bra 	$L__BB9_4;
	setp.le.s32 	%p4, %r1, %r6;
	setp.ge.s32 	%p5, %r1, %r7;
	or.pred  	%p6, %p4, %p5;
	@%p6 bra 	$L__BB9_3;
	setp.gt.s32 	%p7, %r4, %r8;
	setp.lt.s32 	%p8, %r4, %r9;
	and.pred  	%p9, %p7, %p8;
	@%p9 bra 	$L__BB9_4;
$L__BB9_3:
	ld.param.f64 	%fd47, [_Z23convection_correction_xPKdS0_PdS1_iidiiii_param_6];
	ld.param.u64 	%rd39, [_Z23convection_correction_xPKdS0_PdS1_iidiiii_param_2];
	ld.param.u64 	%rd38, [_Z23convection_correction_xPKdS0_PdS1_iidiiii_param_1];
	ld.param.u64 	%rd37, [_Z23convection_correction_xPKdS0_PdS1_iidiiii_param_0];
	cvta.to.global.u64 	%rd5, %rd38;
	cvta.to.global.u64 	%rd6, %rd37;
	add.s32 	%r20, %r11, 2;
	mul.lo.s32 	%r21, %r20, %r1;
	cvt.s64.s32 	%rd7, %r21;
	cvt.u64.u32 	%rd8, %r18;
	add.s64 	%rd9, %rd7, %rd8;
	shl.b64 	%rd10, %rd9, 3;
	add.s64 	%rd11, %rd6, %rd10;
	ld.global.f64 	%fd2, [%rd11+16];
	shl.b32 	%r23, %r20, 1;
	add.s32 	%r24, %r21, %r23;
	cvt.s64.s32 	%rd12, %r24;
	add.s64 	%rd13, %rd12, %rd8;
	shl.b64 	%rd14, %rd13, 3;
	add.s64 	%rd15, %rd6, %rd14;
	ld.global.f64 	%fd3, [%rd15+16];
	sub.s32 	%r25, %r24, %r20;
	cvt.s64.s32 	%rd16, %r25;
	add.s64 	%rd17, %rd16, %rd8;
	shl.b64 	%rd18, %rd17, 3;
	add.s64 	%rd19, %rd6, %rd18;
	ld.global.f64 	%fd4, [%rd19+16];
	sub.s32 	%r26, %r25, %r23;
	cvt.s64.s32 	%rd20, %r26;
	add.s64 	%rd21, %rd20, %rd8;
	shl.b64 	%rd22, %rd21, 3;
	add.s64 	%rd23, %rd6, %rd22;
	ld.global.f64 	%fd5, [%rd23+16];
	sub.f64 	%fd6, %fd4, %fd5;
	mul.f64 	%fd7, %fd6, 0d4020000000000000;
	sub.f64 	%fd8, %fd7, %fd3;
	sub.s32 	%r27, %r26, %r20;
	cvt.s64.s32 	%rd24, %r27;
	add.s64 	%rd25, %rd24, %rd8;
	shl.b64 	%rd26, %rd25, 3;
	add.s64 	%rd27, %rd6, %rd26;
	ld.global.f64 	%fd9, [%rd27+16];
	add.f64 	%fd10, %fd9, %fd8;
	mul.f64 	%fd11, %fd47, 0d4028000000000000;
	div.rn.f64 	%fd12, %fd10, %fd11;
	mul.f64 	%fd13, %fd4, 0d4010000000000000;
	sub.f64 	%fd14, %fd3, %fd13;
	fma.rn.f64 	%fd15, %fd2, 0d4018000000000000, %fd14;
	mul.f64 	%fd16, %fd5, 0d4010000000000000;
	sub.f64 	%fd17, %fd15, %fd16;
	add.f64 	%fd18, %fd9, %fd17;
	mul.f64 	%fd19, %fd47, 0d4010000000000000;
	div.rn.f64 	%fd20, %fd18, %fd19;
	abs.f64 	%fd21, %fd2;
	mul.f64 	%fd22, %fd21, %fd20;
	fma.rn.f64 	%fd23, %fd2, %fd12, %fd22;
	add.s64 	%rd28, %rd5, %rd14;
	ld.global.f64 	%fd24, [%rd28+16];
	add.s64 	%rd29, %rd5, %rd18;
	ld.global.f64 	%fd25, [%rd29+16];
	add.s64 	%rd30, %rd5, %rd22;
	ld.global.f64 	%fd26, [%rd30+16];
	sub.f64 	%fd27, %fd25, %fd26;
	mul.f64 	%fd28, %fd27, 0d4020000000000000;
	sub.f64 	%fd29, %fd28, %fd24;
	add.s64 	%rd31, %rd5, %rd26;
	ld.global.f64 	%fd30, [%rd31+16];
	add.f64 	%fd31, %fd30, %fd29;
	div.rn.f64 	%fd32, %fd31, %fd11;
	mul.f64 	%fd33, %fd25, 0d4010000000000000;
	sub.f64 	%fd34, %fd24, %fd33;
	add.s64 	%rd32, %rd5, %rd10;
	ld.global.f64 	%fd35, [%rd32+16];
	fma.rn.f64 	%fd36, %fd35, 0d4018000000000000, %fd34;
	mul.f64 	%fd37, %fd26, 0d4010000000000000;
	sub.f64 	%fd38, %fd36, %fd37;
	add.f64 	%fd39, %fd30, %fd38;
	div.rn.f64 	%fd40, %fd39, %fd19;
	mul.f64 	%fd41, %fd21, %fd40;
	fma.rn.f64 	%fd42, %fd2, %fd32, %fd41;
	cvta.to.global.u64 	%rd33, %rd39;
	add.s64 	%rd34, %rd33, %rd10;
	ld.global.f64 	%fd43, [%rd34+16];
	sub.f64 	%fd44, %fd43, %fd23;
	st.global.f64 	[%rd34+16], %fd44;
	cvta.to.global.u64 	%rd35, %rd4;
	add.s64 	%rd36, %rd35, %rd10;
	ld.global.f64 	%fd45, [%rd36+16];
	sub.f64 	%fd46, %fd45, %fd42;
	st.global.f64 	[%rd36+16], %fd46;
$L__BB9_4:
	ret;

}
	// .globl	_Z23convection_correction_yPKdS0_PdS1_iidiiii
.visible .entry _Z23convection_correction_yPKdS0_PdS1_iidiiii(
	.param .u64 .ptr .align 1 _Z23convection_correction_yPKdS0_PdS1_iidiiii_param_0,
	.param .u64 .ptr .align 1 _Z23convection_correction_yPKdS0_PdS1_iidiiii_param_1,
	.param .u64 .ptr .align 1 _Z23convection_correction_yPKdS0_PdS1_iidiiii_param_2,
	.param .u64 .ptr .align 1 _Z23convection_correction_yPKdS0_PdS1_iidiiii_param_3,
	.param .u32 _Z23convection_correction_yPKdS0_PdS1_iidiiii_param_4,
	.param .u32 _Z23convection_correction_yPKdS0_PdS1_iidiiii_param_5,
	.param .f64 _Z23convection_correction_yPKdS0_PdS1_iidiiii_param_6,
	.param .u32 _Z23convection_correction_yPKdS0_PdS1_iidiiii_param_7,
	.param .u32 _Z23convection_correction_yPKdS0_PdS1_iidiiii_param_8,
	.param .u32 _Z23convection_correction_yPKdS0_PdS1_iidiiii_param_9,
	.param .u32 _Z23convection_correction_yPKdS0_PdS1_iidiiii_param_10
)
{
	.reg .pred 	%p<10>;
	.reg .b32 	%r<22>;
	.reg .b64 	%rd<22>;
	.reg .b64 	%fd<47>;

	ld.param.u64 	%rd2, [_Z23convection_correction_yPKdS0_PdS1_iidiiii_param_1];
	ld.param.u64 	%rd4, [_Z23convection_correction_yPKdS0_PdS1_iidiiii_param_3];
	ld.param.u32 	%r9, [_Z23convection_correction_yPKdS0_PdS1_iidiiii_param_4];
	ld.param.u32 	%r10, [_Z23convection_correction_yPKdS0_PdS1_iidiiii_param_5];
	ld.param.f64 	%fd1, [_Z23convection_correction_yPKdS0_PdS1_iidiiii_param_6];
	ld.param.u32 	%r5, [_Z23convection_correction_yPKdS0_PdS1_iidiiii_param_7];
	ld.param.u32 	%r6, [_Z23convection_correction_yPKdS0_PdS1_iidiiii_param_8];
	ld.param.u32 	%r7, [_Z23convection_correction_yPKdS0_PdS1_iidiiii_param_9];
	ld.param.u32 	%r8, [_Z23convection_correction_yPKdS0_PdS1_iidiiii_param_10];
	mov.u32 	%r11, %ctaid.x;
	mov.u32 	%r12, %ntid.x;
	mov.u32 	%r13, %tid.x;
	mad.lo.s32 	%r14, %r11, %r12, %r13;
	add.s32 	%r1, %r14, 2;
	mov.u32 	%r15, %ctaid.y;
	mov.u32 	%r16, %ntid.y;
	mov.u32 	%r17, %tid.y;
	mad.lo.s32 	%r18, %r15, %r16, %r17;
	add.s32 	%r3, %r18, 2;
	setp.ge.s32 	%p1, %r1, %r9;
	setp.ge.s32 	%p2, %r3, %r10;
	or.pred  	%p3, %p1, %p2;
	@%p3 bra 	$L__BB10_4;
	setp.le.s32 	%p4, %r1, %r5;
	setp.ge.s32 	%p5, %r1, %r6;
	or.pred  	%p6, %p4, %p5;
	@%p6 bra 	$L__BB10_3;
	setp.gt.s32 	%p7, %r3, %r7;
	setp.lt.s32 	%p8, %r3, %r8;
	and.pred  	%p9, %p7, %p8;
	@%p9 bra 	$L__BB10_4;
$L__BB10_3:
	ld.param.u64 	%rd21, [_Z23convection_correction_yPKdS0_PdS1_iidiiii_param_2];
	ld.param.u64 	%rd20, [_Z23convection_correction_yPKdS0_PdS1_iidiiii_param_0];
	cvta.to.global.u64 	%rd5, %rd2;
	cvta.to.global.u64 	%rd6, %rd20;
	add.s32 	%r19, %r10, 2;
	mul.lo.s32 	%r20, %r19, %r1;
	cvt.s64.s32 	%rd7, %r20;
	cvt.u64.u32 	%rd8, %r18;
	add.s64 	%rd9, %rd8, %rd7;
	shl.b64 	%rd10, %rd9, 3;
	add.s64 	%rd11, %rd6, %rd10;
	ld.global.f64 	%fd2, [%rd11+32];
	ld.global.f64 	%fd3, [%rd11+24];
	ld.global.f64 	%fd4, [%rd11+8];
	sub.f64 	%fd5, %fd3, %fd4;
	mul.f64 	%fd6, %fd5, 0d4020000000000000;
	sub.f64 	%fd7, %fd6, %fd2;
	add.s32 	%r21, %r20, %r18;
	mul.wide.s32 	%rd12, %r21, 8;
	add.s64 	%rd13, %rd6, %rd12;
	ld.global.f64 	%fd8, [%rd13];
	add.f64 	%fd9, %fd8, %fd7;
	mul.f64 	%fd10, %fd1, 0d4028000000000000;
	div.rn.f64 	%fd11, %fd9, %fd10;
	mul.f64 	%fd12, %fd3, 0d4010000000000000;
	sub.f64 	%fd13, %fd2, %fd12;
	ld.global.f64 	%fd14, [%rd13+16];
	fma.rn.f64 	%fd15, %fd14, 0d4018000000000000, %fd13;
	mul.f64 	%fd16, %fd4, 0d4010000000000000;
	sub.f64 	%fd17, %fd15, %fd16;
	add.f64 	%fd18, %fd8, %fd17;
	mul.f64 	%fd19, %fd1, 0d4010000000000000;
	div.rn.f64 	%fd20, %fd18, %fd19;
	add.s64 	%rd14, %rd5, %rd12;
	ld.global.f64 	%fd21, [%rd14+16];
	abs.f64 	%fd22, %fd21;
	mul.f64 	%fd23, %fd22, %fd20;
	fma.rn.f64 	%fd24, %fd11, %fd21, %fd23;
	add.s64 	%rd15, %rd5, %rd10;
	ld.global.f64 	%fd25, [%rd15+32];
	ld.global.f64 	%fd26, [%rd15+24];
	ld.global.f64 	%fd27, [%rd15+8];
	sub.f64 	%fd28, %fd26, %fd27;
	mul.f64 	%fd29, %fd28, 0d4020000000000000;
	sub.f64 	%fd30, %fd29, %fd25;
	ld.global.f64 	%fd31, [%rd14];
	add.f64 	%fd32, %fd31, %fd30;
	div.rn.f64 	%fd33, %fd32, %fd10;
	mul.f64 	%fd34, %fd26, 0d4010000000000000;
	sub.f64 	%fd35, %fd25, %fd34;
	fma.rn.f64 	%fd36, %fd21, 0d4018000000000000, %fd35;
	mul.f64 	%fd37, %fd27, 0d4010000000000000;
	sub.f64 	%fd38, %fd36, %fd37;
	add.f64 	%fd39, %fd31, %fd38;
	div.rn.f64 	%fd40, %fd39, %fd19;
	mul.f64 	%fd41, %fd22, %fd40;
	fma.rn.f64 	%fd42, %fd33, %fd21, %fd41;
	cvta.to.global.u64 	%rd16, %rd21;
	add.s64 	%rd17, %rd16, %rd12;
	ld.global.f64 	%fd43, [%rd17+16];
	sub.f64 	%fd44, %fd43, %fd24;
	st.global.f64 	[%rd17+16], %fd44;
	cvta.to.global.u64 	%rd18, %rd4;
	add.s64 	%rd19, %rd18, %rd12;
	ld.global.f64 	%fd45, [%rd19+16];
	sub.f64 	%fd46, %fd45, %fd42;
	st.global.f64 	[%rd19+16], %fd46;
$L__BB10_4:
	ret;

}
	// .globl	_Z15update_velocityPdS_PKdS1_iidddiiiid
.visible .entry _Z15update_velocityPdS_PKdS1_iidddiiiid(
	.param .u64 .ptr .align 1 _Z15update_velocityPdS_PKdS1_iidddiiiid_param_0,
	.param .u64 .ptr .align 1 _Z15update_velocityPdS_PKdS1_iidddiiiid_param_1,
	.param .u64 .ptr .align 1 _Z15update_velocityPdS_PKdS1_iidddiiiid_param_2,
	.param .u64 .ptr .align 1 _Z15update_velocityPdS_PKdS1_iidddiiiid_param_3,
	.param .u32 _Z15update_velocityPdS_PKdS1_iidddiiiid_param_4,
	.param .u32 _Z15update_velocityPdS_PKdS1_iidddiiiid_param_5,
	.param .f64 _Z15update_velocityPdS_PKdS1_iidddiiiid_param_6,
	.param .f64 _Z15update_velocityPdS_PKdS1_iidddiiiid_param_7,
	.param .f64 _Z15update_velocityPdS_PKdS1_iidddiiiid_param_8,
	.param .u32 _Z15update_velocityPdS_PKdS1_iidddiiiid_param_9,
	.param .u32 _Z15update_velocityPdS_PKdS1_iidddiiiid_param_10,
	.param .u32 _Z15update_velocityPdS_PKdS1_iidddiiiid_param_11,
	.param .u32 _Z15update_velocityPdS_PKdS1_iidddiiiid_param_12,
	.param .f64 _Z15update_velocityPdS_PKdS1_iidddiiiid_param_13
)
{
	.reg .pred 	%p<10>;
	.reg .b32 	%r<24>;
	.reg .b64 	%rd<29>;
	.reg .b64 	%fd<42>;

	ld.param.u64 	%rd2, [_Z15update_velocityPdS_PKdS1_iidddiiiid_param_1];
	ld.param.u64 	%rd4, [_Z15update_velocityPdS_PKdS1_iidddiiiid_param_3];
	ld.param.u32 	%r9, [_Z15update_velocityPdS_PKdS1_iidddiiiid_param_4];
	ld.param.u32 	%r10, [_Z15update_velocityPdS_PKdS1_iidddiiiid_param_5];
	ld.param.f64 	%fd1, [_Z15update_velocityPdS_PKdS1_iidddiiiid_param_6];
	ld.param.f64 	%fd2, [_Z15update_velocityPdS_PKdS1_iidddiiiid_param_7];
	ld.param.f64 	%fd3, [_Z15update_velocityPdS_PKdS1_iidddiiiid_param_8];
	ld.param.u32 	%r5, [_Z15update_velocityPdS_PKdS1_iidddiiiid_param_9];
	ld.param.u32 	%r6, [_Z15update_velocityPdS_PKdS1_iidddiiiid_param_10];
	ld.param.u32 	%r7, [_Z15update_velocityPdS_PKdS1_iidddiiiid_param_11];
	ld.param.u32 	%r8, [_Z15update_velocityPdS_PKdS1_iidddiiiid_param_12];
	ld.param.f64 	%fd4, [_Z15update_velocityPdS_PKdS1_iidddiiiid_param_13];
	mov.u32 	%r11, %ctaid.x;
	mov.u32 	%r12, %ntid.x;
	mov.u32 	%r13, %tid.x;
	mad.lo.s32 	%r14, %r11, %r12, %r13;
	add.s32 	%r1, %r14, 2;
	mov.u32 	%r15, %ctaid.y;
	mov.u32 	%r16, %ntid.y;
	mov.u32 	%r17, %tid.y;
	mad.lo.s32 	%r18, %r15, %r16, %r17;
	add.s32 	%r3, %r18, 2;
	setp.ge.s32 	%p1, %r1, %r9;
	setp.ge.s32 	%p2, %r3, %r10;
	or.pred  	%p3, %p1, %p2;
	@%p3 bra 	$L__BB11_4;
	setp.le.s32 	%p4, %r1, %r5;
	setp.ge.s32 	%p5, %r1, %r6;
	or.pred  	%p6, %p4, %p5;
	@%p6 bra 	$L__BB11_3;
	setp.gt.s32 	%p7, %r3, %r7;
	setp.lt.s32 	%p8, %r3, %r8;
	and.pred  	%p9, %p7, %p8;
	@%p9 bra 	$L__BB11_4;
$L__BB11_3:
	ld.param.u64 	%rd28, [_Z15update_velocityPdS_PKdS1_iidddiiiid_param_2];
	ld.param.u64 	%rd27, [_Z15update_velocityPdS_PKdS1_iidddiiiid_param_0];
	cvta.to.global.u64 	%rd5, %rd2;
	cvta.to.global.u64 	%rd6, %rd27;
	add.s32 	%r19, %r10, 2;
	mul.lo.s32 	%r20, %r19, %r1;
	add.s32 	%r21, %r20, %r19;
	cvt.s64.s32 	%rd7, %r21;
	cvt.u64.u32 	%rd8, %r18;
	add.s64 	%rd9, %rd7, %rd8;
	shl.b64 	%rd10, %rd9, 3;
	add.s64 	%rd11, %rd6, %rd10;
	ld.global.f64 	%fd5, [%rd11+16];
	cvt.s64.s32 	%rd12, %r20;
	add.s64 	%rd13, %rd12, %rd8;
	shl.b64 	%rd14, %rd13, 3;
	add.s64 	%rd15, %rd6, %rd14;
	ld.global.f64 	%fd6, [%rd15+16];
	add.f64 	%fd7, %fd6, %fd6;
	sub.f64 	%fd8, %fd5, %fd7;
	shl.b32 	%r22, %r19, 1;
	sub.s32 	%r23, %r21, %r22;
	cvt.s64.s32 	%rd16, %r23;
	add.s64 	%rd17, %rd16, %rd8;
	shl.b64 	%rd18, %rd17, 3;
	add.s64 	%rd19, %rd6, %rd18;
	ld.global.f64 	%fd9, [%rd19+16];
	add.f64 	%fd10, %fd9, %fd8;
	mul.f64 	%fd11, %fd1, %fd4;
	mul.f64 	%fd12, %fd1, %fd11;
	div.rn.f64 	%fd13, %fd10, %fd12;
	ld.global.f64 	%fd14, [%rd15+24];
	sub.f64 	%fd15, %fd14, %fd7;
	ld.global.f64 	%fd16, [%rd15+8];
	add.f64 	%fd17, %fd16, %fd15;
	mul.f64 	%fd18, %fd2, %fd4;
	mul.f64 	%fd19, %fd2, %fd18;
	div.rn.f64 	%fd20, %fd17, %fd19;
	add.f64 	%fd21, %fd13, %fd20;
	add.s64 	%rd20, %rd5, %rd10;
	ld.global.f64 	%fd22, [%rd20+16];
	add.s64 	%rd21, %rd5, %rd14;
	ld.global.f64 	%fd23, [%rd21+16];
	add.f64 	%fd24, %fd23, %fd23;
	sub.f64 	%fd25, %fd22, %fd24;
	add.s64 	%rd22, %rd5, %rd18;
	ld.global.f64 	%fd26, [%rd22+16];
	add.f64 	%fd27, %fd26, %fd25;
	div.rn.f64 	%fd28, %fd27, %fd12;
	ld.global.f64 	%fd29, [%rd21+24];
	sub.f64 	%fd30, %fd29, %fd24;
	ld.global.f64 	%fd31, [%rd21+8];
	add.f64 	%fd32, %fd31, %fd30;
	div.rn.f64 	%fd33, %fd32, %fd19;
	add.f64 	%fd34, %fd28, %fd33;
	cvta.to.global.u64 	%rd23, %rd28;
	add.s64 	%rd24, %rd23, %rd14;
	ld.global.f64 	%fd35, [%rd24+16];
	add.f64 	%fd36, %fd21, %fd35;
	fma.rn.f64 	%fd37, %fd3, %fd36, %fd6;
	st.global.f64 	[%rd15+16], %fd37;
	cvta.to.global.u64 	%rd25, %rd4;
	add.s64 	%rd26, %rd25, %rd14;
	ld.global.f64 	%fd38, [%rd26+16];
	add.f64 	%fd39, %fd38, %fd34;
	ld.global.f64 	%fd40, [%rd21+16];
	fma.rn.f64 	%fd41, %fd3, %fd39, %fd40;
	st.global.f64 	[%rd21+16], %fd41;
$L__BB11_4:
	ret;

}
	// .globl	_Z11bc_V_inflowPdS_i
.visible .entry _Z11bc_V_inflowPdS_i(
	.param .u64 .ptr .align 1 _Z11bc_V_inflowPdS_i_param_0,
	.param .u64 .ptr .align 1 _Z11bc_V_inflowPdS_i_param_1,
	.param .u32 _Z11bc_V_inflowPdS_i_param_2
)
{
	.reg .pred 	%p<2>;
	.reg .b32 	%r<9>;
	.reg .b64 	%rd<13>;

	ld.param.u64 	%rd1, [_Z11bc_V_inflowPdS_i_param_0];
	ld.param.u64 	%rd2, [_Z11bc_V_inflowPdS_i_param_1];
	ld.param.u32 	%r2, [_Z11bc_V_inflowPdS_i_param_2];
	mov.u32 	%r3, %ctaid.x;
	mov.u32 	%r4, %ntid.x;
	mov.u32 	%r5, %tid.x;
	mad.lo.s32 	%r6, %r3, %r4, %r5;
	add.s32 	%r1, %r6, 1;
	setp.gt.s32 	%p1, %r1, %r2;
	@%p1 bra 	$L__BB12_2;
	cvta.to.global.u64 	%rd3, %rd1;
	cvta.to.global.u64 	%rd4, %rd2;
	add.s32 	%r7, %r1, %r2;
	add.s32 	%r8, %r7, 2;
	mul.wide.s32 	%rd5, %r8, 8;
	add.s64 	%rd6, %rd3, %rd5;
	mov.b64 	%rd7, 4607182418800017408;
	st.global.u64 	[%rd6], %rd7;
	add.s64 	%rd8, %rd4, %rd5;
	mov.b64 	%rd9, 0;
	st.global.u64 	[%rd8], %rd9;
	mul.wide.s32 	%rd10, %r1, 8;
	add.s64 	%rd11, %rd3, %rd10;
	st.global.u64 	[%rd11], %rd7;
	add.s64 	%rd12, %rd4, %rd10;
	st.global.u64 	[%rd12], %rd9;
$L__BB12_2:
	ret;

}
	// .globl	_Z15bc_V_downstreamPdS_i
.visible .entry _Z15bc_V_downstreamPdS_i(
	.param .u64 .ptr .align 1 _Z15bc_V_downstreamPdS_i_param_0,
	.param .u64 .ptr .align 1 _Z15bc_V_downstreamPdS_i_param_1,
	.param .u32 _Z15bc_V_downstreamPdS_i_param_2
)
{
	.reg .pred 	%p<2>;
	.reg .b32 	%r<15>;
	.reg .b64 	%rd<17>;
	.reg .b64 	%fd<17>;

	ld.param.u64 	%rd1, [_Z15bc_V_downstreamPdS_i_param_0];
	ld.param.u64 	%rd2, [_Z15bc_V_downstreamPdS_i_param_1];
	ld.param.u32 	%r2, [_Z15bc_V_downstreamPdS_i_param_2];
	mov.u32 	%r3, %ctaid.x;
	mov.u32 	%r4, %ntid.x;
	mov.u32 	%r5, %tid.x;
	mad.lo.s32 	%r6, %r3, %r4, %r5;
	add.s32 	%r1, %r6, 1;
	setp.gt.s32 	%p1, %r1, %r2;
	@%p1 bra 	$L__BB13_2;
	cvta.to.global.u64 	%rd3, %rd1;
	cvta.to.global.u64 	%rd4, %rd2;
	mad.lo.s32 	%r7, %r2, 400, %r1;
	add.s32 	%r8, %r7, 800;
	mul.wide.s32 	%rd5, %r8, 8;
	add.s64 	%rd6, %rd3, %rd5;
	ld.global.f64 	%fd1, [%rd6];
	add.f64 	%fd2, %fd1, %fd1;
	mad.lo.s32 	%r9, %r2, 399, %r1;
	add.s32 	%r10, %r9, 798;
	mul.wide.s32 	%rd7, %r10, 8;
	add.s64 	%rd8, %rd3, %rd7;
	ld.global.f64 	%fd3, [%rd8];
	sub.f64 	%fd4, %fd2, %fd3;
	mad.lo.s32 	%r11, %r2, 401, %r1;
	add.s32 	%r12, %r11, 802;
	mul.wide.s32 	%rd9, %r12, 8;
	add.s64 	%rd10, %rd3, %rd9;
	st.global.f64 	[%rd10], %fd4;
	add.s64 	%rd11, %rd4, %rd5;
	ld.global.f64 	%fd5, [%rd11];
	add.f64 	%fd6, %fd5, %fd5;
	add.s64 	%rd12, %rd4, %rd7;
	ld.global.f64 	%fd7, [%rd12];
	sub.f64 	%fd8, %fd6, %fd7;
	add.s64 	%rd13, %rd4, %rd9;
	st.global.f64 	[%rd13], %fd8;
	ld.global.f64 	%fd9, [%rd10];
	add.f64 	%fd10, %fd9, %fd9;
	ld.global.f64 	%fd11, [%rd6];
	sub.f64 	%fd12, %fd10, %fd11;
	mad.lo.s32 	%r13, %r2, 402, %r1;
	add.s32 	%r14, %r13, 804;
	mul.wide.s32 	%rd14, %r14, 8;
	add.s64 	%rd15, %rd3, %rd14;
	st.global.f64 	[%rd15], %fd12;
	ld.global.f64 	%fd13, [%rd13];
	add.f64 	%fd14, %fd13, %fd13;
	ld.global.f64 	%fd15, [%rd11];
	sub.f64 	%fd16, %fd14, %fd15;
	add.s64 	%rd16, %rd4, %rd14;
	st.global.f64 	[%rd16], %fd16;
$L__BB13_2:
	ret;

}
	// .globl	_Z11bc_V_bottomPdS_ii
.visible .entry _Z11bc_V_bottomPdS_ii(
	.param .u64 .ptr .align 1 _Z11bc_V_bottomPdS_ii_param_0,
	.param .u64 .ptr .align 1 _Z11bc_V_bottomPdS_ii_param_1,
	.param .u32 _Z11bc_V_bottomPdS_ii_param_2,
	.param .u32 _Z11bc_V_bottomPdS_ii_param_3
)
{
	.reg .pred 	%p<2>;
	.reg .b32 	%r<10>;
	.reg .b64 	%rd<8>;
	.reg .b64 	%fd<17>;

	ld.param.u64 	%rd1, [_Z11bc_V_bottomPdS_ii_param_0];
	ld.param.u64 	%rd2, [_Z11bc_V_bottomPdS_ii_param_1];
	ld.param.u32 	%r3, [_Z11bc_V_bottomPdS_ii_param_2];
	ld.param.u32 	%r2, [_Z11bc_V_bottomPdS_ii_param_3];
	mov.u32 	%r4, %ctaid.x;
	mov.u32 	%r5, %ntid.x;
	mov.u32 	%r6, %tid.x;
	mad.lo.s32 	%r7, %r4, %r5, %r6;
	add.s32 	%r1, %r7, 1;
	setp.gt.s32 	%p1, %r1, %r3;
	@%p1 bra 	$L__BB14_2;
	cvta.to.global.u64 	%rd3, %rd1;
	cvta.to.global.u64 	%rd4, %rd2;
	add.s32 	%r8, %r2, 2;
	mul.lo.s32 	%r9, %r8, %r1;
	mul.wide.s32 	%rd5, %r9, 8;
	add.s64 	%rd6, %rd3, %rd5;
	ld.global.f64 	%fd1, [%rd6+16];
	add.f64 	%fd2, %fd1, %fd1;
	ld.global.f64 	%fd3, [%rd6+24];
	sub.f64 	%fd4, %fd2, %fd3;
	st.global.f64 	[%rd6+8], %fd4;
	add.s64 	%rd7, %rd4, %rd5;
	ld.global.f64 	%fd5, [%rd7+16];
	add.f64 	%fd6, %fd5, %fd5;
	ld.global.f64 	%fd7, [%rd7+24];
	sub.f64 	%fd8, %fd6, %fd7;
	st.global.f64 	[%rd7+8], %fd8;
	ld.global.f64 	%fd9, [%rd6+8];
	add.f64 	%fd10, %fd9, %fd9;
	ld.global.f64 	%fd11, [%rd6+16];
	sub.f64 	%fd12, %fd10, %fd11;
	st.global.f64 	[%rd6], %fd12;
	ld.global.f64 	%fd13, [%rd7+8];
	add.f64 	%fd14, %fd13, %fd13;
	ld.global.f64 	%fd15, [%rd7+16];
	sub.f64 	%fd16, %fd14, %fd15;
	st.global.f64 	[%rd7], %fd16;
$L__BB14_2:
	ret;

}
	// .globl	_Z8bc_V_topPdS_ii
.visible .entry _Z8bc_V_topPdS_ii(
	.param .u64 .ptr .align 1 _Z8bc_V_topPdS_ii_param_0,
	.param .u64 .ptr .align 1 _Z8bc_V_topPdS_ii_param_1,
	.param .u32 _Z8bc_V_topPdS_ii_param_2,
	.param .u32 _Z8bc_V_topPdS_ii_param_3
)
{
	.reg .pred 	%p<2>;
	.reg .b32 	%r<11>;
	.reg .b64 	%rd<14>;
	.reg .b64 	%fd<17>;

	ld.param.u64 	%rd1, [_Z8bc_V_topPdS_ii_param_0];
	ld.param.u64 	%rd2, [_Z8bc_V_topPdS_ii_param_1];
	ld.param.u32 	%r3, [_Z8bc_V_topPdS_ii_param_2];
	ld.param.u32 	%r2, [_Z8bc_V_topPdS_ii_param_3];
	mov.u32 	%r4, %ctaid.x;
	mov.u32 	%r5, %ntid.x;
	mov.u32 	%r6, %tid.x;
	mad.lo.s32 	%r7, %r4, %r5, %r6;
	add.s32 	%r1, %r7, 1;
	setp.gt.s32 	%p1, %r1, %r3;
	@%p1 bra 	$L__BB15_2;
	cvta.to.global.u64 	%rd3, %rd1;
	cvta.to.global.u64 	%rd4, %rd2;
	add.s32 	%r8, %r2, 2;
	mul.lo.s32 	%r9, %r8, %r1;
	cvt.s64.s32 	%rd5, %r9;
	cvt.s64.s32 	%rd6, %r2;
	add.s64 	%rd7, %rd6, %rd5;
	shl.b64 	%rd8, %rd7, 3;
	add.s64 	%rd9, %rd3, %rd8;
	ld.global.f64 	%fd1, [%rd9+-8];
	add.f64 	%fd2, %fd1, %fd1;
	ld.global.f64 	%fd3, [%rd9+-16];
	sub.f64 	%fd4, %fd2, %fd3;
	add.s32 	%r10, %r9, %r2;
	mul.wide.s32 	%rd10, %r10, 8;
	add.s64 	%rd11, %rd3, %rd10;
	st.global.f64 	[%rd11], %fd4;
	add.s64 	%rd12, %rd4, %rd8;
	ld.global.f64 	%fd5, [%rd12+-8];
	add.f64 	%fd6, %fd5, %fd5;
	ld.global.f64 	%fd7, [%rd12+-16];
	sub.f64 	%fd8, %fd6, %fd7;
	add.s64 	%rd13, %rd4, %rd10;
	st.global.f64 	[%rd13], %fd8;
	ld.global.f64 	%fd9, [%rd11];
	add.f64 	%fd10, %fd9, %fd9;
	ld.global.f64 	%fd11, [%rd9+-8];
	sub.f64 	%fd12, %fd10, %fd11;
	st.global.f64 	[%rd11+8], %fd12;
	ld.global.f64 	%fd13, [%rd13];
	add.f64 	%fd14, %fd13, %fd13;
	ld.global.f64 	%fd15, [%rd12+-8];
	sub.f64 	%fd16, %fd14, %fd15;
	st.global.f64 	[%rd13+8], %fd16;
$L__BB15_2:
	ret;

}
	// .globl	_Z13bc_V_obstaclePdS_i
.visible .entry _Z13bc_V_obstaclePdS_i(
	.param .u64 .ptr .align 1 _Z13bc_V_obstaclePdS_i_param_0,
	.param .u64 .ptr .align 1 _Z13bc_V_obstaclePdS_i_param_1,
	.param .u32 _Z13bc_V_obstaclePdS_i_param_2
)
{
	.reg .pred 	%p<4>;
	.reg .b32 	%r<14>;
	.reg .b64 	%rd<12>;

	ld.param.u64 	%rd1, [_Z13bc_V_obstaclePdS_i_param_0];
	ld.param.u64 	%rd2, [_Z13bc_V_obstaclePdS_i_param_1];
	ld.param.u32 	%r3, [_Z13bc_V_obstaclePdS_i_param_2];
	mov.u32 	%r4, %ctaid.x;
	mov.u32 	%r5, %ntid.x;
	mov.u32 	%r6, %tid.x;
	mad.lo.s32 	%r7, %r4, %r5, %r6;
	add.s32 	%r1, %r7, 96;
	mov.u32 	%r8, %ctaid.y;
	mov.u32 	%r9, %ntid.y;
	mov.u32 	%r10, %tid.y;
	mad.lo.s32 	%r11, %r8, %r9, %r10;
	setp.gt.s32 	%p1, %r1, 106;
	setp.gt.u32 	%p2, %r11, 10;
	or.pred  	%p3, %p1, %p2;
	@%p3 bra 	$L__BB16_2;
	cvta.to.global.u64 	%rd3, %rd1;
	cvta.to.global.u64 	%rd4, %rd2;
	add.s32 	%r12, %r3, 2;
	mul.lo.s32 	%r13, %r12, %r1;
	cvt.s64.s32 	%rd5, %r13;
	cvt.u64.u32 	%rd6, %r11;
	add.s64 	%rd7, %rd6, %rd5;
	shl.b64 	%rd8, %rd7, 3;
	add.s64 	%rd9, %rd3, %rd8;
	mov.b64 	%rd10, 0;
	st.global.u64 	[%rd9+768], %rd10;
	add.s64 	%rd11, %rd4, %rd8;
	st.global.u64 	[%rd11+768], %rd10;
$L__BB16_2:
	ret;

}


// ===== COMPILED SASS (sm_100) =====

	.target	sm_100

	.elftype	@"ET_EXEC"


//--------------------- .note.nv.tkinfo           --------------------------
	.section	.note.nv.tkinfo,"",@"SHT_NOTE"
	.sectionflags	@"SHF_NOTE_NV_TKINFO"
	.tkinfo
        /*0018*/ 	.word	0x00000002
        /*0030*/ 	.string	""
        /*0030*/ 	.string	"ptxas"
        /*0030*/ 	.string	"Cuda compilation tools, release 13.0, V13.0.88"
        /*0030*/ 	.string	"Build cuda_13.0.r13.0/compiler.36424714_0"
        /*0030*/ 	.string	"-arch sm_100 -m 64 "



//--------------------- .note.nv.cuinfo           --------------------------
	.section	.note.nv.cuinfo,"",@"SHT_NOTE"
	.sectionflags	@"SHF_NOTE_NV_CUINFO"
        /*0018*/ 	.short	0x0002
        /*001a*/ 	.short	0x0064
        /*001c*/ 	.short	0x0082
	.zero		2


//--------------------- .nv.info                  --------------------------
	.section	.nv.info,"",@"SHT_CUDA_INFO"
	.align	4


	//----- nvinfo : EIATTR_REGCOUNT
	.align		4
        /*0000*/ 	.byte	0x04, 0x2f
        /*0002*/ 	.short	(.L_1 - .L_0)
	.align		4
.L_0:
        /*0004*/ 	.word	index@(_Z15init_conditionsPdS_S_ii)
        /*0008*/ 	.word	0x0000000c


	//----- nvinfo : EIATTR_FRAME_SIZE
	.align		4
.L_1:
        /*000c*/ 	.byte	0x04, 0x11
        /*000e*/ 	.short	(.L_3 - .L_2)
	.align		4
.L_2:
        /*0010*/ 	.word	index@(_Z15init_conditionsPdS_S_ii)
        /*0014*/ 	.word	0x00000000


	//----- nvinfo : EIATTR_REGCOUNT
	.align		4
.L_3:
        /*0018*/ 	.byte	0x04, 0x2f
        /*001a*/ 	.short	(.L_5 - .L_4)
	.align		4
.L_4:
        /*001c*/ 	.word	index@(_Z22bc_P_inflow_downstreamPdi)
        /*0020*/ 	.word	0x0000000a


	//----- nvinfo : EIATTR_FRAME_SIZE
	.align		4
.L_5:
        /*0024*/ 	.byte	0x04, 0x11
        /*0026*/ 	.short	(.L_7 - .L_6)
	.align		4
.L_6:
        /*0028*/ 	.word	index@(_Z22bc_P_inflow_downstreamPdi)
        /*002c*/ 	.word	0x00000000


	//----- nvinfo : EIATTR_REGCOUNT
	.align		4
.L_7:
        /*0030*/ 	.byte	0x04, 0x2f
        /*0032*/ 	.short	(.L_9 - .L_8)
	.align		4
.L_8:
        /*0034*/ 	.word	index@(_Z15bc_P_bottom_topPdii)
        /*0038*/ 	.word	0x0000000a


	//----- nvinfo : EIATTR_FRAME_SIZE
	.align		4
.L_9:
        /*003c*/ 	.byte	0x04, 0x11
        /*003e*/ 	.short	(.L_11 - .L_10)
	.align		4
.L_10:
        /*0040*/ 	.word	index@(_Z15bc_P_bottom_topPdii)
        /*0044*/ 	.word	0x00000000


	//----- nvinfo : EIATTR_REGCOUNT
	.align		4
.L_11:
        /*0048*/ 	.byte	0x04, 0x2f
        /*004a*/ 	.short	(.L_13 - .L_12)
	.align		4
.L_12:
        /*004c*/ 	.word	index@(_Z12bc_P_cornersPdi)
        /*0050*/ 	.word	0x00000014


	//----- nvinfo : EIATTR_FRAME_SIZE
	.align		4
.L_13:
        /*0054*/ 	.byte	0x04, 0x11
        /*0056*/ 	.short	(.L_15 - .L_14)
	.align		4
.L_14:
        /*0058*/ 	.word	index@(_Z12bc_P_cornersPdi)
        /*005c*/ 	.word	0x00000000


	//----- nvinfo : EIATTR_REGCOUNT
	.align		4
.L_15:
        /*0060*/ 	.byte	0x04, 0x2f
        /*0062*/ 	.short	(.L_17 - .L_16)
	.align		4
.L_16:
        /*0064*/ 	.word	index@(_Z15bc_P_left_rightPdi)
        /*0068*/ 	.word	0x0000000e


	//----- nvinfo : EIATTR_FRAME_SIZE
	.align		4
.L_17:
        /*006c*/ 	.byte	0x04, 0x11
        /*006e*/ 	.short	(.L_19 - .L_18)
	.align		4
.L_18:
        /*0070*/ 	.word	index@(_Z15bc_P_left_rightPdi)
        /*0074*/ 	.word	0x00000000


	//----- nvinfo : EIATTR_REGCOUNT
	.align		4
.L_19:
        /*0078*/ 	.byte	0x04, 0x2f
        /*007a*/ 	.short	(.L_21 - .L_20)
	.align		4
.L_20:
        /*007c*/ 	.word	index@(_Z15bc_P_top_bottomPdi)
        /*0080*/ 	.word	0x0000000a


	//----- nvinfo : EIATTR_FRAME_SIZE
	.align		4
.L_21:
        /*0084*/ 	.byte	0x04, 0x11
        /*0086*/ 	.short	(.L_23 - .L_22)
	.align		4
.L_22:
        /*0088*/ 	.word	index@(_Z15bc_P_top_bottomPdi)
        /*008c*/ 	.word	0x00000000


	//----- nvinfo : EIATTR_REGCOUNT
	.align		4
.L_23:
        /*0090*/ 	.byte	0x04, 0x2f
        /*0092*/ 	.short	(.L_25 - .L_24)
	.align		4
.L_24:
        /*0094*/ 	.word	index@(_Z11compute_rhsPKdS0_Pdiiiiiiddd)
        /*0098*/ 	.word	0x00000023


	//----- nvinfo : EIATTR_FRAME_SIZE
	.align		4
.L_25:
        /*009c*/ 	.byte	0x04, 0x11
        /*009e*/ 	.short	(.L_27 - .L_26)
	.align		4
.L_26:
        /*00a0*/ 	.word	index@($__internal_5_$__cuda_sm20_div_rn_f64_full)
        /*00a4*/ 	.word	0x00000000


	//----- nvinfo : EIATTR_FRAME_SIZE
	.align		4
.L_27:
        /*00a8*/ 	.byte	0x04, 0x11
        /*00aa*/ 	.short	(.L_29 - .L_28)
	.align		4
.L_28:
        /*00ac*/ 	.word	index@(_Z11compute_rhsPKdS0_Pdiiiiiiddd)
        /*00b0*/ 	.word	0x00000000


	//----- nvinfo : EIATTR_REGCOUNT
	.align		4
.L_29:
        /*00b4*/ 	.byte	0x04, 0x2f
        /*00b6*/ 	.short	(.L_31 - .L_30)
	.align		4
.L_30:
        /*00b8*/ 	.word	index@(_Z17poisson_iterationPdPKdiiiiiidddS_)
        /*00bc*/ 	.word	0x00000020


	//----- nvinfo : EIATTR_FRAME_SIZE
	.align		4
.L_31:
        /*00c0*/ 	.byte	0x04, 0x11
        /*00c2*/ 	.short	(.L_33 - .L_32)
	.align		4
.L_32:
        /*00c4*/ 	.word	index@($__internal_4_$__cuda_sm20_div_rn_f64_full)
        /*00c8*/ 	.word	0x00000000


	//----- nvinfo : EIATTR_FRAME_SIZE
	.align		4
.L_33:
        /*00cc*/ 	.byte	0x04, 0x11
        /*00ce*/ 	.short	(.L_35 - .L_34)
	.align		4
.L_34:
        /*00d0*/ 	.word	index@(_Z17poisson_iterationPdPKdiiiiiidddS_)
        /*00d4*/ 	.word	0x00000000


	//----- nvinfo : EIATTR_REGCOUNT
	.align		4
.L_35:
        /*00d8*/ 	.byte	0x04, 0x2f
        /*00da*/ 	.short	(.L_37 - .L_36)
	.align		4
.L_36:
        /*00dc*/ 	.word	index@(_Z20compute_velocity_rhsPKdPdS1_iiiiiidd)
        /*00e0*/ 	.word	0x0000001b


	//----- nvinfo : EIATTR_FRAME_SIZE
	.align		4
.L_37:
        /*00e4*/ 	.byte	0x04, 0x11
        /*00e6*/ 	.short	(.L_39 - .L_38)
	.align		4
.L_38:
        /*00e8*/ 	.word	index@($__internal_3_$__cuda_sm20_div_rn_f64_full)
        /*00ec*/ 	.word	0x00000000


	//----- nvinfo : EIATTR_FRAME_SIZE
	.align		4
.L_39:
        /*00f0*/ 	.byte	0x04, 0x11
        /*00f2*/ 	.short	(.L_41 - .L_40)
	.align		4
.L_40:
        /*00f4*/ 	.word	index@(_Z20compute_velocity_rhsPKdPdS1_iiiiiidd)
        /*00f8*/ 	.word	0x00000000


	//----- nvinfo : EIATTR_REGCOUNT
	.align		4
.L_41:
        /*00fc*/ 	.byte	0x04, 0x2f
        /*00fe*/ 	.short	(.L_43 - .L_42)
	.align		4
.L_42:
        /*0100*/ 	.word	index@(_Z23convection_correction_xPKdS0_PdS1_iidiiii)
        /*0104*/ 	.word	0x00000032


	//----- nvinfo : EIATTR_FRAME_SIZE
	.align		4
.L_43:
        /*0108*/ 	.byte	0x04, 0x11
        /*010a*/ 	.short	(.L_45 - .L_44)
	.align		4
.L_44:
        /*010c*/ 	.word	index@($__internal_2_$__cuda_sm20_div_rn_f64_full)
        /*0110*/ 	.word	0x00000000


	//----- nvinfo : EIATTR_FRAME_SIZE
	.align		4
.L_45:
        /*0114*/ 	.byte	0x04, 0x11
        /*0116*/ 	.short	(.L_47 - .L_46)
	.align		4
.L_46:
        /*0118*/ 	.word	index@(_Z23convection_correction_xPKdS0_PdS1_iidiiii)
        /*011c*/ 	.word	0x00000000


	//----- nvinfo : EIATTR_REGCOUNT
	.align		4
.L_47:
        /*0120*/ 	.byte	0x04, 0x2f
        /*0122*/ 	.short	(.L_49 - .L_48)
	.align		4
.L_48:
        /*0124*/ 	.word	index@(_Z23convection_correction_yPKdS0_PdS1_iidiiii)
        /*0128*/ 	.word	0x0000002a


	//----- nvinfo : EIATTR_FRAME_SIZE
	.align		4
.L_49:
        /*012c*/ 	.byte	0x04, 0x11
        /*012e*/ 	.short	(.L_51 - .L_50)
	.align		4
.L_50:
        /*0130*/ 	.word	index@($__internal_1_$__cuda_sm20_div_rn_f64_full)
        /*0134*/ 	.word	0x00000000


	//----- nvinfo : EIATTR_FRAME_SIZE
	.align		4
.L_51:
        /*0138*/ 	.byte	0x04, 0x11
        /*013a*/ 	.short	(.L_53 - .L_52)
	.align		4
.L_52:
        /*013c*/ 	.word	index@(_Z23convection_correction_yPKdS0_PdS1_iidiiii)
        /*0140*/ 	.word	0x00000000


	//----- nvinfo : EIATTR_REGCOUNT
	.align		4
.L_53:
        /*0144*/ 	.byte	0x04, 0x2f
        /*0146*/ 	.short	(.L_55 - .L_54)
	.align		4
.L_54:
        /*0148*/ 	.word	index@(_Z15update_velocityPdS_PKdS1_iidddiiiid)
        /*014c*/ 	.word	0x0000002c


	//----- nvinfo : EIATTR_FRAME_SIZE
	.align		4
.L_55:
        /*0150*/ 	.byte	0x04, 0x11
        /*0152*/ 	.short	(.L_57 - .L_56)
	.align		4
.L_56:
        /*0154*/ 	.word	index@($__internal_0_$__cuda_sm20_div_rn_f64_full)
        /*0158*/ 	.word	0x00000000


	//----- nvinfo : EIATTR_FRAME_SIZE
	.align		4
.L_57:
        /*015c*/ 	.byte	0x04, 0x11
        /*015e*/ 	.short	(.L_59 - .L_58)
	.align		4
.L_58:
        /*0160*/ 	.word	index@(_Z15update_velocityPdS_PKdS1_iidddiiiid)
        /*0164*/ 	.word	0x00000000


	//----- nvinfo : EIATTR_REGCOUNT
	.align		4
.L_59:
        /*0168*/ 	.byte	0x04, 0x2f
        /*016a*/ 	.short	(.L_61 - .L_60)
	.align		4
.L_60:
        /*016c*/ 	.word	index@(_Z11bc_V_inflowPdS_i)
        /*0170*/ 	.word	0x00000010


	//----- nvinfo : EIATTR_FRAME_SIZE
	.align		4
.L_61:
        /*0174*/ 	.byte	0x04, 0x11
        /*0176*/ 	.short	(.L_63 - .L_62)
	.align		4
.L_62:
        /*0178*/ 	.word	index@(_Z11bc_V_inflowPdS_i)
        /*017c*/ 	.word	0x00000000


	//----- nvinfo : EIATTR_REGCOUNT
	.align		4
.L_63:
        /*0180*/ 	.byte	0x04, 0x2f
        /*0182*/ 	.short	(.L_65 - .L_64)
	.align		4
.L_64:
        /*0184*/ 	.word	index@(_Z15bc_V_downstreamPdS_i)
        /*0188*/ 	.word	0x0000001a


	//----- nvinfo : EIATTR_FRAME_SIZE
	.align		4
.L_65:
        /*018c*/ 	.byte	0x04, 0x11
        /*018e*/ 	.short	(.L_67 - .L_66)
	.align		4
.L_66:
        /*0190*/ 	.word	index@(_Z15bc_V_downstreamPdS_i)
        /*0194*/ 	.word	0x00000000


	//----- nvinfo : EIATTR_REGCOUNT
	.align		4
.L_67:
        /*0198*/ 	.byte	0x04, 0x2f
        /*019a*/ 	.short	(.L_69 - .L_68)
	.align		4
.L_68:
        /*019c*/ 	.word	index@(_Z11bc_V_bottomPdS_ii)
        /*01a0*/ 	.word	0x00000010


	//----- nvinfo : EIATTR_FRAME_SIZE
	.align		4
.L_69:
        /*01a4*/ 	.byte	0x04, 0x11
        /*01a6*/ 	.short	(.L_71 - .L_70)
	.align		4
.L_70:
        /*01a8*/ 	.word	index@(_Z11bc_V_bottomPdS_ii)
        /*01ac*/ 	.word	0x00000000


	//----- nvinfo : EIATTR_REGCOUNT
	.align		4
.L_71:
        /*01b0*/ 	.byte	0x04, 0x2f
        /*01b2*/ 	.short	(.L_73 - .L_72)
	.align		4
.L_72:
        /*01b4*/ 	.word	index@(_Z8bc_V_topPdS_ii)
        /*01b8*/ 	.word	0x00000014


	//----- nvinfo : EIATTR_FRAME_SIZE
	.align		4
.L_73:
        /*01bc*/ 	.byte	0x04, 0x11
        /*01be*/ 	.short	(.L_75 - .L_74)
	.align		4
.L_74:
        /*01c0*/ 	.word	index@(_Z8bc_V_topPdS_ii)
        /*01c4*/ 	.word	0x00000000


	//----- nvinfo : EIATTR_REGCOUNT
	.align		4
.L_75:
        /*01c8*/ 	.byte	0x04, 0x2f
        /*01ca*/ 	.short	(.L_77 - .L_76)
	.align		4
.L_76:
        /*01cc*/ 	.word	index@(_Z13bc_V_obstaclePdS_i)
        /*01d0*/ 	.word	0x00000008


	//----- nvinfo : EIATTR_FRAME_SIZE
	.align		4
.L_77:
        /*01d4*/ 	.byte	0x04, 0x11
        /*01d6*/ 	.short	(.L_79 - .L_78)
	.align		4
.L_78:
        /*01d8*/ 	.word	index@(_Z13bc_V_obstaclePdS_i)
        /*01dc*/ 	.word	0x00000000


	//----- nvinfo : EIATTR_MIN_STACK_SIZE
	.align		4
.L_79:
        /*01e0*/ 	.byte	0x04, 0x12
        /*01e2*/ 	.short	(.L_81 - .L_80)
	.align		4
.L_80:
        /*01e4*/ 	.word	index@(_Z13bc_V_obstaclePdS_i)
        /*01e8*/ 	.word	0x00000000


	//----- nvinfo : EIATTR_MIN_STACK_SIZE
	.align		4
.L_81:
        /*01ec*/ 	.byte	0x04, 0x12
        /*01ee*/ 	.short	(.L_83 - .L_82)
	.align		4
.L_82:
        /*01f0*/ 	.word	index@(_Z8bc_V_topPdS_ii)
        /*01f4*/ 	.word	0x00000000


	//----- nvinfo : EIATTR_MIN_STACK_SIZE
	.align		4
.L_83:
        /*01f8*/ 	.byte	0x04, 0x12
        /*01fa*/ 	.short	(.L_85 - .L_84)
	.align		4
.L_84:
        /*01fc*/ 	.word	index@(_Z11bc_V_bottomPdS_ii)
        /*0200*/ 	.word	0x00000000


	//----- nvinfo : EIATTR_MIN_STACK_SIZE
	.align		4
.L_85:
        /*0204*/ 	.byte	0x04, 0x12
        /*0206*/ 	.short	(.L_87 - .L_86)
	.align		4
.L_86:
        /*0208*/ 	.word	index@(_Z15bc_V_downstreamPdS_i)
        /*020c*/ 	.word	0x00000000


	//----- nvinfo : EIATTR_MIN_STACK_SIZE
	.align		4
.L_87:
        /*0210*/ 	.byte	0x04, 0x12
        /*0212*/ 	.short	(.L_89 - .L_88)
	.align		4
.L_88:
        /*0214*/ 	.word	index@(_Z11bc_V_inflowPdS_i)
        /*0218*/ 	.word	0x00000000


	//----- nvinfo : EIATTR_MIN_STACK_SIZE
	.align		4
.L_89:
        /*021c*/ 	.byte	0x04, 0x12
        /*021e*/ 	.short	(.L_91 - .L_90)
	.align		4
.L_90:
        /*0220*/ 	.word	index@(_Z15update_velocityPdS_PKdS1_iidddiiiid)
        /*0224*/ 	.word	0x00000000


	//----- nvinfo : EIATTR_MIN_STACK_SIZE
	.align		4
.L_91:
        /*0228*/ 	.byte	0x04, 0x12
        /*022a*/ 	.short	(.L_93 - .L_92)
	.align		4
.L_92:
        /*022c*/ 	.word	index@(_Z23convection_correction_yPKdS0_PdS1_iidiiii)
        /*0230*/ 	.word	0x00000000


	//----- nvinfo : EIATTR_MIN_STACK_SIZE
	.align		4
.L_93:
        /*0234*/ 	.byte	0x04, 0x12
        /*0236*/ 	.short	(.L_95 - .L_94)
	.align		4
.L_94:
        /*0238*/ 	.word	index@(_Z23convection_correction_xPKdS0_PdS1_iidiiii)
        /*023c*/ 	.word	0x00000000


	//----- nvinfo : EIATTR_MIN_STACK_SIZE
	.align		4
.L_95:
        /*0240*/ 	.byte	0x04, 0x12
        /*0242*/ 	.short	(.L_97 - .L_96)
	.align		4
.L_96:
        /*0244*/ 	.word	index@(_Z20compute_velocity_rhsPKdPdS1_iiiiiidd)
        /*0248*/ 	.word	0x00000000


	//----- nvinfo : EIATTR_MIN_STACK_SIZE
	.align		4
.L_97:
        /*024c*/ 	.byte	0x04, 0x12
        /*024e*/ 	.short	(.L_99 - .L_98)
	.align		4
.L_98:
        /*0250*/ 	.word	index@(_Z17poisson_iterationPdPKdiiiiiidddS_)
        /*0254*/ 	.word	0x00000000


	//----- nvinfo : EIATTR_MIN_STACK_SIZE
	.align		4
.L_99:
        /*0258*/ 	.byte	0x04, 0x12
        /*025a*/ 	.short	(.L_101 - .L_100)
	.align		4
.L_100:
        /*025c*/ 	.word	index@(_Z11compute_rhsPKdS0_Pdiiiiiiddd)
        /*0260*/ 	.word	0x00000000


	//----- nvinfo : EIATTR_MIN_STACK_SIZE
	.align		4
.L_101:
        /*0264*/ 	.byte	0x04, 0x12
        /*0266*/ 	.short	(.L_103 - .L_102)
	.align		4
.L_102:
        /*0268*/ 	.word	index@(_Z15bc_P_top_bottomPdi)
        /*026c*/ 	.word	0x00000000


	//----- nvinfo : EIATTR_MIN_STACK_SIZE
	.align		4
.L_103:
        /*0270*/ 	.byte	0x04, 0x12
        /*0272*/ 	.short	(.L_105 - .L_104)
	.align		4
.L_104:
        /*0274*/ 	.word	index@(_Z15bc_P_left_rightPdi)
        /*0278*/ 	.word	0x00000000


	//----- nvinfo : EIATTR_MIN_STACK_SIZE
	.align		4
.L_105:
        /*027c*/ 	.byte	0x04, 0x12
        /*027e*/ 	.short	(.L_107 - .L_106)
	.align		4
.L_106:
        /*0280*/ 	.word	index@(_Z12bc_P_cornersPdi)
        /*0284*/ 	.word	0x00000000


	//----- nvinfo : EIATTR_MIN_STACK_SIZE
	.align		4
.L_107:
        /*0288*/ 	.byte	0x04, 0x12
        /*028a*/ 	.short	(.L_109 - .L_108)
	.align		4
.L_108:
        /*028c*/ 	.word	index@(_Z15bc_P_bottom_topPdii)
        /*0290*/ 	.word	0x00000000


	//----- nvinfo : EIATTR_MIN_STACK_SIZE
	.align		4
.L_109:
        /*0294*/ 	.byte	0x04, 0x12
        /*0296*/ 	.short	(.L_111 - .L_110)
	.align		4
.L_110:
        /*0298*/ 	.word	index@(_Z22bc_P_inflow_downstreamPdi)
        /*029c*/ 	.word	0x00000000


	//----- nvinfo : EIATTR_MIN_STACK_SIZE
	.align		4
.L_111:
        /*02a0*/ 	.byte	0x04, 0x12
        /*02a2*/ 	.short	(.L_113 - .L_112)
	.align		4
.L_112:
        /*02a4*/ 	.word	index@(_Z15init_conditionsPdS_S_ii)
        /*02a8*/ 	.word	0x00000000
.L_113:


//--------------------- .nv.compat                --------------------------
	.section	.nv.compat,"",@"SHT_CUDA_COMPAT_INFO"
	.align	4
        /*0000*/ 	.byte	0x02, 0x09, 0x00, 0x00, 0x02, 0x02, 0x01, 0x00, 0x02, 0x05, 0x05, 0x00, 0x03, 0x07, 0x01, 0x01
        /*0010*/ 	.byte	0x02, 0x03, 0x00, 0x00, 0x02, 0x06, 0x01, 0x00, 0x04, 0x0b, 0x08, 0x00, 0x01, 0x00, 0x00, 0x00
        /*0020*/ 	.byte	0x00, 0x00, 0x00, 0x00


//--------------------- .nv.info._Z13bc_V_obstaclePdS_i --------------------------
	.section	.nv.info._Z13bc_V_obstaclePdS_i,"",@"SHT_CUDA_INFO"
	.sectionflags	@""
	.align	4


	//----- nvinfo : EIATTR_CUDA_API_VERSION
	.align		4
        /*0000*/ 	.byte	0x04, 0x37
        /*0002*/ 	.short	(.L_115 - .L_114)
.L_114:
        /*0004*/ 	.word	0x00000082


	//----- nvinfo : EIATTR_KPARAM_INFO
	.align		4
.L_115:
        /*0008*/ 	.byte	0x04, 0x17
        /*000a*/ 	.short	(.L_117 - .L_116)
.L_116:
        /*000c*/ 	.word	0x00000000
        /*0010*/ 	.short	0x0002
        /*0012*/ 	.short	0x0010
        /*0014*/ 	.byte	0x00, 0xf0, 0x11, 0x00


	//----- nvinfo : EIATTR_KPARAM_INFO
	.align		4
.L_117:
        /*0018*/ 	.byte	0x04, 0x17
        /*001a*/ 	.short	(.L_119 - .L_118)
.L_118:
        /*001c*/ 	.word	0x00000000
        /*0020*/ 	.short	0x0001
        /*0022*/ 	.short	0x0008
        /*0024*/ 	.byte	0x00, 0xf5, 0x21, 0x00


	//----- nvinfo : EIATTR_KPARAM_INFO
	.align		4
.L_119:
        /*0028*/ 	.byte	0x04, 0x17
        /*002a*/ 	.short	(.L_121 - .L_120)
.L_120:
        /*002c*/ 	.word	0x00000000
        /*0030*/ 	.short	0x0000
        /*0032*/ 	.short	0x0000
        /*0034*/ 	.byte	0x00, 0xf5, 0x21, 0x00


	//----- nvinfo : EIATTR_SPARSE_MMA_MASK
	.align		4
.L_121:
        /*0038*/ 	.byte	0x03, 0x50
        /*003a*/ 	.short	0x0000


	//----- nvinfo : EIATTR_MAXREG_COUNT
	.align		4
        /*003c*/ 	.byte	0x03, 0x1b
        /*003e*/ 	.short	0x00ff


	//----- nvinfo : EIATTR_MERCURY_ISA_VERSION
	.align		4
        /*0040*/ 	.byte	0x03, 0x5f
        /*0042*/ 	.short	0x0101


	//----- nvinfo : EIATTR_VRC_CTA_INIT_COUNT
	.align		4
        /*0044*/ 	.byte	0x02, 0x4a
	.zero		1
	.zero		1


	//----- nvinfo : EIATTR_EXIT_INSTR_OFFSETS
	.align		4
        /*0048*/ 	.byte	0x04, 0x1c
        /*004a*/ 	.short	(.L_123 - .L_122)


	//   ....[0]....
.L_122:
        /*004c*/ 	.word	0x000000c0


	//   ....[1]....
        /*0050*/ 	.word	0x000001c0


	//----- nvinfo : EIATTR_CBANK_PARAM_SIZE
	.align		4
.L_123:
        /*0054*/ 	.byte	0x03, 0x19
        /*0056*/ 	.short	0x0014


	//----- nvinfo : EIATTR_PARAM_CBANK
	.align		4
        /*0058*/ 	.byte	0x04, 0x0a
        /*005a*/ 	.short	(.L_125 - .L_124)
	.align		4
.L_124:
        /*005c*/ 	.word	index@(.nv.constant0._Z13bc_V_obstaclePdS_i)
        /*0060*/ 	.short	0x0380
        /*0062*/ 	.short	0x0014


	//----- nvinfo : EIATTR_SW_WAR
	.align		4
.L_125:
        /*0064*/ 	.byte	0x04, 0x36
        /*0066*/ 	.short	(.L_127 - .L_126)
.L_126:
        /*0068*/ 	.word	0x00000008
.L_127:


//--------------------- .nv.info._Z8bc_V_topPdS_ii --------------------------
	.section	.nv.info._Z8bc_V_topPdS_ii,"",@"SHT_CUDA_INFO"
	.sectionflags	@""
	.align	4


	//----- nvinfo : EIATTR_CUDA_API_VERSION
	.align		4
        /*0000*/ 	.byte	0x04, 0x37
        /*0002*/ 	.short	(.L_129 - .L_128)
.L_128:
        /*0004*/ 	.word	0x00000082


	//----- nvinfo : EIATTR_KPARAM_INFO
	.align		4
.L_129:
        /*0008*/ 	.byte	0x04, 0x17
        /*000a*/ 	.short	(.L_131 - .L_130)
.L_130:
        /*000c*/ 	.word	0x00000000
        /*0010*/ 	.short	0x0003
        /*0012*/ 	.short	0x0014
        /*0014*/ 	.byte	0x00, 0xf0, 0x11, 0x00


	//----- nvinfo : EIATTR_KPARAM_INFO
	.align		4
.L_131:
        /*0018*/ 	.byte	0x04, 0x17
        /*001a*/ 	.short	(.L_133 - .L_132)
.L_132:
        /*001c*/ 	.word	0x00000000
        /*0020*/ 	.short	0x0002
        /*0022*/ 	.short	0x0010
        /*0024*/ 	.byte	0x00, 0xf0, 0x11, 0x00


	//----- nvinfo : EIATTR_KPARAM_INFO
	.align		4
.L_133:
        /*0028*/ 	.byte	0x04, 0x17
        /*002a*/ 	.short	(.L_135 - .L_134)
.L_134:
        /*002c*/ 	.word	0x00000000
        /*0030*/ 	.short	0x0001
        /*0032*/ 	.short	0x0008
        /*0034*/ 	.byte	0x00, 0xf5, 0x21, 0x00


	//----- nvinfo : EIATTR_KPARAM_INFO
	.align		4
.L_135:
        /*0038*/ 	.byte	0x04, 0x17
        /*003a*/ 	.short	(.L_137 - .L_136)
.L_136:
        /*003c*/ 	.word	0x00000000
        /*0040*/ 	.short	0x0000
        /*0042*/ 	.short	0x0000
        /*0044*/ 	.byte	0x00, 0xf5, 0x21, 0x00


	//----- nvinfo : EIATTR_SPARSE_MMA_MASK
	.align		4
.L_137:
        /*0048*/ 	.byte	0x03, 0x50
        /*004a*/ 	.short	0x0000


	//----- nvinfo : EIATTR_MAXREG_COUNT
	.align		4
        /*004c*/ 	.byte	0x03, 0x1b
        /*004e*/ 	.short	0x00ff


	//----- nvinfo : EIATTR_MERCURY_ISA_VERSION
	.align		4
        /*0050*/ 	.byte	0x03, 0x5f
        /*0052*/ 	.short	0x0101


	//----- nvinfo : EIATTR_VRC_CTA_INIT_COUNT
	.align		4
        /*0054*/ 	.byte	0x02, 0x4a
	.zero		1
	.zero		1


	//----- nvinfo : EIATTR_EXIT_INSTR_OFFSETS
	.align		4
        /*0058*/ 	.byte	0x04, 0x1c
        /*005a*/ 	.short	(.L_139 - .L_138)


	//   ....[0]....
.L_138:
        /*005c*/ 	.word	0x00000080


	//   ....[1]....
        /*0060*/ 	.word	0x00000300


	//----- nvinfo : EIATTR_CBANK_PARAM_SIZE
	.align		4
.L_139:
        /*0064*/ 	.byte	0x03, 0x19
        /*0066*/ 	.short	0x0018


	//----- nvinfo : EIATTR_PARAM_CBANK
	.align		4
        /*0068*/ 	.byte	0x04, 0x0a
        /*006a*/ 	.short	(.L_141 - .L_140)
	.align		4
.L_140:
        /*006c*/ 	.word	index@(.nv.constant0._Z8bc_V_topPdS_ii)
        /*0070*/ 	.short	0x0380
        /*0072*/ 	.short	0x0018


	//----- nvinfo : EIATTR_SW_WAR
	.align		4
.L_141:
        /*0074*/ 	.byte	0x04, 0x36
        /*0076*/ 	.short	(.L_143 - .L_142)
.L_142:
        /*0078*/ 	.word	0x00000008
.L_143:


//--------------------- .nv.info._Z11bc_V_bottomPdS_ii --------------------------
	.section	.nv.info._Z11bc_V_bottomPdS_ii,"",@"SHT_CUDA_INFO"
	.sectionflags	@""
	.align	4


	//----- nvinfo : EIATTR_CUDA_API_VERSION
	.align		4
        /*0000*/ 	.byte	0x04, 0x37
        /*0002*/ 	.short	(.L_145 - .L_144)
.L_144:
        /*0004*/ 	.word	0x00000082


	//----- nvinfo : EIATTR_KPARAM_INFO
	.align		4
.L_145:
        /*0008*/ 	.byte	0x04, 0x17
        /*000a*/ 	.short	(.L_147 - .L_146)
.L_146:
        /*000c*/ 	.word	0x00000000
        /*0010*/ 	.short	0x0003
        /*0012*/ 	.short	0x0014
        /*0014*/ 	.byte	0x00, 0xf0, 0x11, 0x00


	//----- nvinfo : EIATTR_KPARAM_INFO
	.align		4
.L_147:
        /*0018*/ 	.byte	0x04, 0x17
        /*001a*/ 	.short	(.L_149 - .L_148)
.L_148:
        /*001c*/ 	.word	0x00000000
        /*0020*/ 	.short	0x0002
        /*0022*/ 	.short	0x0010
        /*0024*/ 	.byte	0x00, 0xf0, 0x11, 0x00


	//----- nvinfo : EIATTR_KPARAM_INFO
	.align		4
.L_149:
        /*0028*/ 	.byte	0x04, 0x17
        /*002a*/ 	.short	(.L_151 - .L_150)
.L_150:
        /*002c*/ 	.word	0x00000000
        /*0030*/ 	.short	0x0001
        /*0032*/ 	.short	0x0008
        /*0034*/ 	.byte	0x00, 0xf5, 0x21, 0x00


	//----- nvinfo : EIATTR_KPARAM_INFO
	.align		4
.L_151:
        /*0038*/ 	.byte	0x04, 0x17
        /*003a*/ 	.short	(.L_153 - .L_152)
.L_152:
        /*003c*/ 	.word	0x00000000
        /*0040*/ 	.short	0x0000
        /*0042*/ 	.short	0x0000
        /*0044*/ 	.byte	0x00, 0xf5, 0x21, 0x00


	//----- nvinfo : EIATTR_SPARSE_MMA_MASK
	.align		4
.L_153:
        /*0048*/ 	.byte	0x03, 0x50
        /*004a*/ 	.short	0x0000


	//----- nvinfo : EIATTR_MAXREG_COUNT
	.align		4
        /*004c*/ 	.byte	0x03, 0x1b
        /*004e*/ 	.short	0x00ff


	//----- nvinfo : EIATTR_MERCURY_ISA_VERSION
	.align		4
        /*0050*/ 	.byte	0x03, 0x5f
        /*0052*/ 	.short	0x0101


	//----- nvinfo : EIATTR_VRC_CTA_INIT_COUNT
	.align		4
        /*0054*/ 	.byte	0x02, 0x4a
	.zero		1
	.zero		1


	//----- nvinfo : EIATTR_EXIT_INSTR_OFFSETS
	.align		4
        /*0058*/ 	.byte	0x04, 0x1c
        /*005a*/ 	.short	(.L_155 - .L_154)


	//   ....[0]....
.L_154:
        /*005c*/ 	.word	0x00000080


	//   ....[1]....
        /*0060*/ 	.word	0x00000250


	//----- nvinfo : EIATTR_CBANK_PARAM_SIZE
	.align		4
.L_155:
        /*0064*/ 	.byte	0x03, 0x19
        /*0066*/ 	.short	0x0018


	//----- nvinfo : EIATTR_PARAM_CBANK
	.align		4
        /*0068*/ 	.byte	0x04, 0x0a
        /*006a*/ 	.short	(.L_157 - .L_156)
	.align		4
.L_156:
        /*006c*/ 	.word	index@(.nv.constant0._Z11bc_V_bottomPdS_ii)
        /*0070*/ 	.short	0x0380
        /*0072*/ 	.short	0x0018


	//----- nvinfo : EIATTR_SW_WAR
	.align		4
.L_157:
        /*0074*/ 	.byte	0x04, 0x36
        /*0076*/ 	.short	(.L_159 - .L_158)
.L_158:
        /*0078*/ 	.word	0x00000008
.L_159:


//--------------------- .nv.info._Z15bc_V_downstreamPdS_i --------------------------
	.section	.nv.info._Z15bc_V_downstreamPdS_i,"",@"SHT_CUDA_INFO"
	.sectionflags	@""
	.align	4


	//----- nvinfo : EIATTR_CUDA_API_VERSION
	.align		4
        /*0000*/ 	.byte	0x04, 0x37
        /*0002*/ 	.short	(.L_161 - .L_160)
.L_160:
        /*0004*/ 	.word	0x00000082


	//----- nvinfo : EIATTR_KPARAM_INFO
	.align		4
.L_161:
        /*0008*/ 	.byte	0x04, 0x17
        /*000a*/ 	.short	(.L_163 - .L_162)
.L_162:
        /*000c*/ 	.word	0x00000000
        /*0010*/ 	.short	0x0002
        /*0012*/ 	.short	0x0010
        /*0014*/ 	.byte	0x00, 0xf0, 0x11, 0x00


	//----- nvinfo : EIATTR_KPARAM_INFO
	.align		4
.L_163:
        /*0018*/ 	.byte	0x04, 0x17
        /*001a*/ 	.short	(.L_165 - .L_164)
.L_164:
        /*001c*/ 	.word	0x00000000
        /*0020*/ 	.short	0x0001
        /*0022*/ 	.short	0x0008
        /*0024*/ 	.byte	0x00, 0xf5, 0x21, 0x00


	//----- nvinfo : EIATTR_KPARAM_INFO
	.align		4
.L_165:
        /*0028*/ 	.byte	0x04, 0x17
        /*002a*/ 	.short	(.L_167 - .L_166)
.L_166:
        /*002c*/ 	.word	0x00000000
        /*0030*/ 	.short	0x0000
        /*0032*/ 	.short	0x0000
        /*0034*/ 	.byte	0x00, 0xf5, 0x21, 0x00


	//----- nvinfo : EIATTR_SPARSE_MMA_MASK
	.align		4
.L_167:
        /*0038*/ 	.byte	0x03, 0x50
        /*003a*/ 	.short	0x0000


	//----- nvinfo : EIATTR_MAXREG_COUNT
	.align		4
        /*003c*/ 	.byte	0x03, 0x1b
        /*003e*/ 	.short	0x00ff


	//----- nvinfo : EIATTR_MERCURY_ISA_VERSION
	.align		4
        /*0040*/ 	.byte	0x03, 0x5f
        /*0042*/ 	.short	0x0101


	//----- nvinfo : EIATTR_VRC_CTA_INIT_COUNT
	.align		4
        /*0044*/ 	.byte	0x02, 0x4a
	.zero		1
	.zero		1


	//----- nvinfo : EIATTR_EXIT_INSTR_OFFSETS
	.align		4
        /*0048*/ 	.byte	0x04, 0x1c
        /*004a*/ 	.short	(.L_169 - .L_168)


	//   ....[0]....
.L_168:
        /*004c*/ 	.word	0x00000080


	//   ....[1]....
        /*0050*/ 	.word	0x00000300


	//----- nvinfo : EIATTR_CBANK_PARAM_SIZE
	.align		4
.L_169:
        /*0054*/ 	.byte	0x03, 0x19
        /*0056*/ 	.short	0x0014


	//----- nvinfo : EIATTR_PARAM_CBANK
	.align		4
        /*0058*/ 	.byte	0x04, 0x0a
        /*005a*/ 	.short	(.L_171 - .L_170)
	.align		4
.L_170:
        /*005c*/ 	.word	index@(.nv.constant0._Z15bc_V_downstreamPdS_i)
        /*0060*/ 	.short	0x0380
        /*0062*/ 	.short	0x0014


	//----- nvinfo : EIATTR_SW_WAR
	.align		4
.L_171:
        /*0064*/ 	.byte	0x04, 0x36
        /*0066*/ 	.short	(.L_173 - .L_172)
.L_172:
        /*0068*/ 	.word	0x00000008
.L_173:


//--------------------- .nv.info._Z11bc_V_inflowPdS_i --------------------------
	.section	.nv.info._Z11bc_V_inflowPdS_i,"",@"SHT_CUDA_INFO"
	.sectionflags	@""
	.align	4


	//----- nvinfo : EIATTR_CUDA_API_VERSION
	.align		4
        /*0000*/ 	.byte	0x04, 0x37
        /*0002*/ 	.short	(.L_175 - .L_174)
.L_174:
        /*0004*/ 	.word	0x00000082


	//----- nvinfo : EIATTR_KPARAM_INFO
	.align		4
.L_175:
        /*0008*/ 	.byte	0x04, 0x17
        /*000a*/ 	.short	(.L_177 - .L_176)
.L_176:
        /*000c*/ 	.word	0x00000000
        /*0010*/ 	.short	0x0002
        /*0012*/ 	.short	0x0010
        /*0014*/ 	.byte	0x00, 0xf0, 0x11, 0x00


	//----- nvinfo : EIATTR_KPARAM_INFO
	.align		4
.L_177:
        /*0018*/ 	.byte	0x04, 0x17
        /*001a*/ 	.short	(.L_179 - .L_178)
.L_178:
        /*001c*/ 	.word	0x00000000
        /*0020*/ 	.short	0x0001
        /*0022*/ 	.short	0x0008
        /*0024*/ 	.byte	0x00, 0xf5, 0x21, 0x00


	//----- nvinfo : EIATTR_KPARAM_INFO
	.align		4
.L_179:
        /*0028*/ 	.byte	0x04, 0x17
        /*002a*/ 	.short	(.L_181 - .L_180)
.L_180:
        /*002c*/ 	.word	0x00000000
        /*0030*/ 	.short	0x0000
        /*0032*/ 	.short	0x0000
        /*0034*/ 	.byte	0x00, 0xf5, 0x21, 0x00


	//----- nvinfo : EIATTR_SPARSE_MMA_MASK
	.align		4
.L_181:
        /*0038*/ 	.byte	0x03, 0x50
        /*003a*/ 	.short	0x0000


	//----- nvinfo : EIATTR_MAXREG_COUNT
	.align		4
        /*003c*/ 	.byte	0x03, 0x1b
        /*003e*/ 	.short	0x00ff


	//----- nvinfo : EIATTR_MERCURY_ISA_VERSION
	.align		4
        /*0040*/ 	.byte	0x03, 0x5f
        /*0042*/ 	.short	0x0101


	//----- nvinfo : EIATTR_VRC_CTA_INIT_COUNT
	.align		4
        /*0044*/ 	.byte	0x02, 0x4a
	.zero		1
	.zero		1


	//----- nvinfo : EIATTR_EXIT_INSTR_OFFSETS
	.align		4
        /*0048*/ 	.byte	0x04, 0x1c
        /*004a*/ 	.short	(.L_183 - .L_182)


	//   ....[0]....
.L_182:
        /*004c*/ 	.word	0x00000080


	//   ....[1]....
        /*0050*/ 	.word	0x00000170


	//----- nvinfo : EIATTR_CBANK_PARAM_SIZE
	.align		4
.L_183:
        /*0054*/ 	.byte	0x03, 0x19
        /*0056*/ 	.short	0x0014


	//----- nvinfo : EIATTR_PARAM_CBANK
	.align		4
        /*0058*/ 	.byte	0x04, 0x0a
        /*005a*/ 	.short	(.L_185 - .L_184)
	.align		4
.L_184:
        /*005c*/ 	.word	index@(.nv.constant0._Z11bc_V_inflowPdS_i)
        /*0060*/ 	.short	0x0380
        /*0062*/ 	.short	0x0014


	//----- nvinfo : EIATTR_SW_WAR
	.align		4
.L_185:
        /*0064*/ 	.byte	0x04, 0x36
        /*0066*/ 	.short	(.L_187 - .L_186)
.L_186:
        /*0068*/ 	.word	0x00000008
.L_187:


//--------------------- .nv.info._Z15update_velocityPdS_PKdS1_iidddiiiid --------------------------
	.section	.nv.info._Z15update_velocityPdS_PKdS1_iidddiiiid,"",@"SHT_CUDA_INFO"
	.sectionflags	@""
	.align	4


	//----- nvinfo : EIATTR_CUDA_API_VERSION
	.align		4
        /*0000*/ 	.byte	0x04, 0x37
        /*0002*/ 	.short	(.L_189 - .L_188)
.L_188:
        /*0004*/ 	.word	0x00000082


	//----- nvinfo : EIATTR_KPARAM_INFO
	.align		4
.L_189:
        /*0008*/ 	.byte	0x04, 0x17
        /*000a*/ 	.short	(.L_191 - .L_190)
.L_190:
        /*000c*/ 	.word	0x00000000
        /*0010*/ 	.short	0x000d
        /*0012*/ 	.short	0x0050
        /*0014*/ 	.byte	0x00, 0xf0, 0x21, 0x00


	//----- nvinfo : EIATTR_KPARAM_INFO
	.align		4
.L_191:
        /*0018*/ 	.byte	0x04, 0x17
        /*001a*/ 	.short	(.L_193 - .L_192)
.L_192:
        /*001c*/ 	.word	0x00000000
        /*0020*/ 	.short	0x000c
        /*0022*/ 	.short	0x004c
        /*0024*/ 	.byte	0x00, 0xf0, 0x11, 0x00


	//----- nvinfo : EIATTR_KPARAM_INFO
	.align		4
.L_193:
        /*0028*/ 	.byte	0x04, 0x17
        /*002a*/ 	.short	(.L_195 - .L_194)
.L_194:
        /*002c*/ 	.word	0x00000000
        /*0030*/ 	.short	0x000b
        /*0032*/ 	.short	0x0048
        /*0034*/ 	.byte	0x00, 0xf0, 0x11, 0x00


	//----- nvinfo : EIATTR_KPARAM_INFO
	.align		4
.L_195:
        /*0038*/ 	.byte	0x04, 0x17
        /*003a*/ 	.short	(.L_197 - .L_196)
.L_196:
        /*003c*/ 	.word	0x00000000
        /*0040*/ 	.short	0x000a
        /*0042*/ 	.short	0x0044
        /*0044*/ 	.byte	0x00, 0xf0, 0x11, 0x00


	//----- nvinfo : EIATTR_KPARAM_INFO
	.align		4
.L_197:
        /*0048*/ 	.byte	0x04, 0x17
        /*004a*/ 	.short	(.L_199 - .L_198)
.L_198:
        /*004c*/ 	.word	0x00000000
        /*0050*/ 	.short	0x0009
        /*0052*/ 	.short	0x0040
        /*0054*/ 	.byte	0x00, 0xf0, 0x11, 0x00


	//----- nvinfo : EIATTR_KPARAM_INFO
	.align		4
.L_199:
        /*0058*/ 	.byte	0x04, 0x17
        /*005a*/ 	.short	(.L_201 - .L_200)
.L_200:
        /*005c*/ 	.word	0x00000000
        /*0060*/ 	.short	0x0008
        /*0062*/ 	.short	0x0038
        /*0064*/ 	.byte	0x00, 0xf0, 0x21, 0x00


	//----- nvinfo : EIATTR_KPARAM_INFO
	.align		4
.L_201:
        /*0068*/ 	.byte	0x04, 0x17
        /*006a*/ 	.short	(.L_203 - .L_202)
.L_202:
        /*006c*/ 	.word	0x00000000
        /*0070*/ 	.short	0x0007
        /*0072*/ 	.short	0x0030
        /*0074*/ 	.byte	0x00, 0xf0, 0x21, 0x00


	//----- nvinfo : EIATTR_KPARAM_INFO
	.align		4
.L_203:
        /*0078*/ 	.byte	0x04, 0x17
        /*007a*/ 	.short	(.L_205 - .L_204)
.L_204:
        /*007c*/ 	.word	0x00000000
        /*0080*/ 	.short	0x0006
        /*0082*/ 	.short	0x0028
        /*0084*/ 	.byte	0x00, 0xf0, 0x21, 0x00


	//----- nvinfo : EIATTR_KPARAM_INFO
	.align		4
.L_205:
        /*0088*/ 	.byte	0x04, 0x17
        /*008a*/ 	.short	(.L_207 - .L_206)
.L_206:
        /*008c*/ 	.word	0x00000000
        /*0090*/ 	.short	0x0005
        /*0092*/ 	.short	0x0024
        /*0094*/ 	.byte	0x00, 0xf0, 0x11, 0x00


	//----- nvinfo : EIATTR_KPARAM_INFO
	.align		4
.L_207:
        /*0098*/ 	.byte	0x04, 0x17
        /*009a*/ 	.short	(.L_209 - .L_208)
.L_208:
        /*009c*/ 	.word	0x00000000
        /*00a0*/ 	.short	0x0004
        /*00a2*/ 	.short	0x0020
        /*00a4*/ 	.byte	0x00, 0xf0, 0x11, 0x00


	//----- nvinfo : EIATTR_KPARAM_INFO
	.align		4
.L_209:
        /*00a8*/ 	.byte	0x04, 0x17
        /*00aa*/ 	.short	(.L_211 - .L_210)
.L_210:
        /*00ac*/ 	.word	0x00000000
        /*00b0*/ 	.short	0x0003
        /*00b2*/ 	.short	0x0018
        /*00b4*/ 	.byte	0x00, 0xf5, 0x21, 0x00


	//----- nvinfo : EIATTR_KPARAM_INFO
	.align		4
.L_211:
        /*00b8*/ 	.byte	0x04, 0x17
        /*00ba*/ 	.short	(.L_213 - .L_212)
.L_212:
        /*00bc*/ 	.word	0x00000000
        /*00c0*/ 	.short	0x0002
        /*00c2*/ 	.short	0x0010
        /*00c4*/ 	.byte	0x00, 0xf5, 0x21, 0x00


	//----- nvinfo : EIATTR_KPARAM_INFO
	.align		4
.L_213:
        /*00c8*/ 	.byte	0x04, 0x17
        /*00ca*/ 	.short	(.L_215 - .L_214)
.L_214:
        /*00cc*/ 	.word	0x00000000
        /*00d0*/ 	.short	0x0001
        /*00d2*/ 	.short	0x0008
        /*00d4*/ 	.byte	0x00, 0xf5, 0x21, 0x00


	//----- nvinfo : EIATTR_KPARAM_INFO
	.align		4
.L_215:
        /*00d8*/ 	.byte	0x04, 0x17
        /*00da*/ 	.short	(.L_217 - .L_216)
.L_216:
        /*00dc*/ 	.word	0x00000000
        /*00e0*/ 	.short	0x0000
        /*00e2*/ 	.short	0x0000
        /*00e4*/ 	.byte	0x00, 0xf5, 0x21, 0x00


	//----- nvinfo : EIATTR_SPARSE_MMA_MASK
	.align		4
.L_217:
        /*00e8*/ 	.byte	0x03, 0x50
        /*00ea*/ 	.short	0x0000


	//----- nvinfo : EIATTR_MAXREG_COUNT
	.align		4
        /*00ec*/ 	.byte	0x03, 0x1b
        /*00ee*/ 	.short	0x00ff


	//----- nvinfo : EIATTR_MERCURY_ISA_VERSION
	.align		4
        /*00f0*/ 	.byte	0x03, 0x5f
        /*00f2*/ 	.short	0x0101


	//----- nvinfo : EIATTR_VRC_CTA_INIT_COUNT
	.align		4
        /*00f4*/ 	.byte	0x02, 0x4a
	.zero		1
	.zero		1


	//----- nvinfo : EIATTR_EXIT_INSTR_OFFSETS
	.align		4
        /*00f8*/ 	.byte	0x04, 0x1c
        /*00fa*/ 	.short	(.L_219 - .L_218)


	//   ....[0]....
.L_218:
        /*00fc*/ 	.word	0x000000e0


	//   ....[1]....
        /*0100*/ 	.word	0x00000180


	//   ....[2]....
        /*0104*/ 	.word	0x00000bd0


	//----- nvinfo : EIATTR_CRS_STACK_SIZE
	.align		4
.L_219:
        /*0108*/ 	.byte	0x04, 0x1e
        /*010a*/ 	.short	(.L_221 - .L_220)
.L_220:
        /*010c*/ 	.word	0x00000000


	//----- nvinfo : EIATTR_CBANK_PARAM_SIZE
	.align		4
.L_221:
        /*0110*/ 	.byte	0x03, 0x19
        /*0112*/ 	.short	0x0058


	//----- nvinfo : EIATTR_PARAM_CBANK
	.align		4
        /*0114*/ 	.byte	0x04, 0x0a
        /*0116*/ 	.short	(.L_223 - .L_222)
	.align		4
.L_222:
        /*0118*/ 	.word	index@(.nv.constant0._Z15update_velocityPdS_PKdS1_iidddiiiid)
        /*011c*/ 	.short	0x0380
        /*011e*/ 	.short	0x0058


	//----- nvinfo : EIATTR_SW_WAR
	.align		4
.L_223:
        /*0120*/ 	.byte	0x04, 0x36
        /*0122*/ 	.short	(.L_225 - .L_224)
.L_224:
        /*0124*/ 	.word	0x00000008
.L_225:


//--------------------- .nv.info._Z23convection_correction_yPKdS0_PdS1_iidiiii --------------------------
	.section	.nv.info._Z23convection_correction_yPKdS0_PdS1_iidiiii,"",@"SHT_CUDA_INFO"
	.sectionflags	@""
	.align	4


	//----- nvinfo : EIATTR_CUDA_API_VERSION
	.align		4
        /*0000*/ 	.byte	0x04, 0x37
        /*0002*/ 	.short	(.L_227 - .L_226)
.L_226:
        /*0004*/ 	.word	0x00000082


	//----- nvinfo : EIATTR_KPARAM_INFO
	.align		4
.L_227:
        /*0008*/ 	.byte	0x04, 0x17
        /*000a*/ 	.short	(.L_229 - .L_228)
.L_228:
        /*000c*/ 	.word	0x00000000
        /*0010*/ 	.short	0x000a
        /*0012*/ 	.short	0x003c
        /*0014*/ 	.byte	0x00, 0xf0, 0x11, 0x00


	//----- nvinfo : EIATTR_KPARAM_INFO
	.align		4
.L_229:
        /*0018*/ 	.byte	0x04, 0x17
        /*001a*/ 	.short	(.L_231 - .L_230)
.L_230:
        /*001c*/ 	.word	0x00000000
        /*0020*/ 	.short	0x0009
        /*0022*/ 	.short	0x0038
        /*0024*/ 	.byte	0x00, 0xf0, 0x11, 0x00


	//----- nvinfo : EIATTR_KPARAM_INFO
	.align		4
.L_231:
        /*0028*/ 	.byte	0x04, 0x17
        /*002a*/ 	.short	(.L_233 - .L_232)
.L_232:
        /*002c*/ 	.word	0x00000000
        /*0030*/ 	.short	0x0008
        /*0032*/ 	.short	0x0034
        /*0034*/ 	.byte	0x00, 0xf0, 0x11, 0x00


	//----- nvinfo : EIATTR_KPARAM_INFO
	.align		4
.L_233:
        /*0038*/ 	.byte	0x04, 0x17
        /*003a*/ 	.short	(.L_235 - .L_234)
.L_234:
        /*003c*/ 	.word	0x00000000
        /*0040*/ 	.short	0x0007
        /*0042*/ 	.short	0x0030
        /*0044*/ 	.byte	0x00, 0xf0, 0x11, 0x00


	//----- nvinfo : EIATTR_KPARAM_INFO
	.align		4
.L_235:
        /*0048*/ 	.byte	0x04, 0x17
        /*004a*/ 	.short	(.L_237 - .L_236)
.L_236:
        /*004c*/ 	.word	0x00000000
        /*0050*/ 	.short	0x0006
        /*0052*/ 	.short	0x0028
        /*0054*/ 	.byte	0x00, 0xf0, 0x21, 0x00


	//----- nvinfo : EIATTR_KPARAM_INFO
	.align		4
.L_237:
        /*0058*/ 	.byte	0x04, 0x17
        /*005a*/ 	.short	(.L_239 - .L_238)
.L_238:
        /*005c*/ 	.word	0x00000000
        /*0060*/ 	.short	0x0005
        /*0062*/ 	.short	0x0024
        /*0064*/ 	.byte	0x00, 0xf0, 0x11, 0x00


	//----- nvinfo : EIATTR_KPARAM_INFO
	.align		4
.L_239:
        /*0068*/ 	.byte	0x04, 0x17
        /*006a*/ 	.short	(.L_241 - .L_240)
.L_240:
        /*006c*/ 	.word	0x00000000
        /*0070*/ 	.short	0x0004
        /*0072*/ 	.short	0x0020
        /*0074*/ 	.byte	0x00, 0xf0, 0x11, 0x00


	//----- nvinfo : EIATTR_KPARAM_INFO
	.align		4
.L_241:
        /*0078*/ 	.byte	0x04, 0x17
        /*007a*/ 	.short	(.L_243 - .L_242)
.L_242:
        /*007c*/ 	.word	0x00000000
        /*0080*/ 	.short	0x0003
        /*0082*/ 	.short	0x0018
        /*0084*/ 	.byte	0x00, 0xf5, 0x21, 0x00


	//----- nvinfo : EIATTR_KPARAM_INFO
	.align		4
.L_243:
        /*0088*/ 	.byte	0x04, 0x17
        /*008a*/ 	.short	(.L_245 - .L_244)
.L_244:
        /*008c*/ 	.word	0x00000000
        /*0090*/ 	.short	0x0002
        /*0092*/ 	.short	0x0010
        /*0094*/ 	.byte	0x00, 0xf5, 0x21, 0x00


	//----- nvinfo : EIATTR_KPARAM_INFO
	.align		4
.L_245:
        /*0098*/ 	.byte	0x04, 0x17
        /*009a*/ 	.short	(.L_247 - .L_246)
.L_246:
        /*009c*/ 	.word	0x00000000
        /*00a0*/ 	.short	0x0001
        /*00a2*/ 	.short	0x0008
        /*00a4*/ 	.byte	0x00, 0xf5, 0x21, 0x00


	//----- nvinfo : EIATTR_KPARAM_INFO
	.align		4
.L_247:
        /*00a8*/ 	.byte	0x04, 0x17
        /*00aa*/ 	.short	(.L_249 - .L_248)
.L_248:
        /*00ac*/ 	.word	0x00000000
        /*00b0*/ 	.short	0x0000
        /*00b2*/ 	.short	0x0000
        /*00b4*/ 	.byte	0x00, 0xf5, 0x21, 0x00


	//----- nvinfo : EIATTR_SPARSE_MMA_MASK
	.align		4
.L_249:
        /*00b8*/ 	.byte	0x03, 0x50
        /*00ba*/ 	.short	0x0000


	//----- nvinfo : EIATTR_MAXREG_COUNT
	.align		4
        /*00bc*/ 	.byte	0x03, 0x1b
        /*00be*/ 	.short	0x00ff


	//----- nvinfo : EIATTR_MERCURY_ISA_VERSION
	.align		4
        /*00c0*/ 	.byte	0x03, 0x5f
        /*00c2*/ 	.short	0x0101


	//----- nvinfo : EIATTR_VRC_CTA_INIT_COUNT
	.align		4
        /*00c4*/ 	.byte	0x02, 0x4a
	.zero		1
	.zero		1


	//----- nvinfo : EIATTR_EXIT_INSTR_OFFSETS
	.align		4
        /*00c8*/ 	.byte	0x04, 0x1c
        /*00ca*/ 	.short	(.L_251 - .L_250)


	//   ....[0]....
.L_250:
        /*00cc*/ 	.word	0x000000e0


	//   ....[1]....
        /*00d0*/ 	.word	0x00000180


	//   ....[2]....
        /*00d4*/ 	.word	0x00000a90


	//----- nvinfo : EIATTR_CRS_STACK_SIZE
	.align		4
.L_251:
        /*00d8*/ 	.byte	0x04, 0x1e
        /*00da*/ 	.short	(.L_253 - .L_252)
.L_252:
        /*00dc*/ 	.word	0x00000000


	//----- nvinfo : EIATTR_CBANK_PARAM_SIZE
	.align		4
.L_253:
        /*00e0*/ 	.byte	0x03, 0x19
        /*00e2*/ 	.short	0x0040


	//----- nvinfo : EIATTR_PARAM_CBANK
	.align		4
        /*00e4*/ 	.byte	0x04, 0x0a
        /*00e6*/ 	.short	(.L_255 - .L_254)
	.align		4
.L_254:
        /*00e8*/ 	.word	index@(.nv.constant0._Z23convection_correction_yPKdS0_PdS1_iidiiii)
        /*00ec*/ 	.short	0x0380
        /*00ee*/ 	.short	0x0040


	//----- nvinfo : EIATTR_SW_WAR
	.align		4
.L_255:
        /*00f0*/ 	.byte	0x04, 0x36
        /*00f2*/ 	.short	(.L_257 - .L_256)
.L_256:
        /*00f4*/ 	.word	0x00000008
.L_257:


//--------------------- .nv.info._Z23convection_correction_xPKdS0_PdS1_iidiiii --------------------------
	.section	.nv.info._Z23convection_correction_xPKdS0_PdS1_iidiiii,"",@"SHT_CUDA_INFO"
	.sectionflags	@""
	.align	4


	//----- nvinfo : EIATTR_CUDA_API_VERSION
	.align		4
        /*0000*/ 	.byte	0x04, 0x37
        /*0002*/ 	.short	(.L_259 - .L_258)
.L_258:
        /*0004*/ 	.word	0x00000082


	//----- nvinfo : EIATTR_KPARAM_INFO
	.align		4
.L_259:
        /*0008*/ 	.byte	0x04, 0x17
        /*000a*/ 	.short	(.L_261 - .L_260)
.L_260:
        /*000c*/ 	.word	0x00000000
        /*0010*/ 	.short	0x000a
        /*0012*/ 	.short	0x003c
        /*0014*/ 	.byte	0x00, 0xf0, 0x11, 0x00


	//----- nvinfo : EIATTR_KPARAM_INFO
	.align		4
.L_261:
        /*0018*/ 	.byte	0x04, 0x17
        /*001a*/ 	.short	(.L_263 - .L_262)
.L_262:
        /*001c*/ 	.word	0x00000000
        /*0020*/ 	.short	0x0009
        /*0022*/ 	.short	0x0038
        /*0024*/ 	.byte	0x00, 0xf0, 0x11, 0x00


	//----- nvinfo : EIATTR_KPARAM_INFO
	.align		4
.L_263:
        /*0028*/ 	.byte	0x04, 0x17
        /*002a*/ 	.short	(.L_265 - .L_264)
.L_264:
        /*002c*/ 	.word	0x00000000
        /*0030*/ 	.short	0x0008
        /*0032*/ 	.short	0x0034
        /*0034*/ 	.byte	0x00, 0xf0, 0x11, 0x00


	//----- nvinfo : EIATTR_KPARAM_INFO
	.align		4
.L_265:
        /*0038*/ 	.byte	0x04, 0x17
        /*003a*/ 	.short	(.L_267 - .L_266)
.L_266:
        /*003c*/ 	.word	0x00000000
        /*0040*/ 	.short	0x0007
        /*0042*/ 	.short	0x0030
        /*0044*/ 	.byte	0x00, 0xf0, 0x11, 0x00


	//----- nvinfo : EIATTR_KPARAM_INFO
	.align		4
.L_267:
        /*0048*/ 	.byte	0x04, 0x17
        /*004a*/ 	.short	(.L_269 - .L_268)
.L_268:
        /*004c*/ 	.word	0x00000000
        /*0050*/ 	.short	0x0006
        /*0052*/ 	.short	0x0028
        /*0054*/ 	.byte	0x00, 0xf0, 0x21, 0x00


	//----- nvinfo : EIATTR_KPARAM_INFO
	.align		4
.L_269:
        /*0058*/ 	.byte	0x04, 0x17
        /*005a*/ 	.short	(.L_271 - .L_270)
.L_270:
        /*005c*/ 	.word	0x00000000
        /*0060*/ 	.short	0x0005
        /*0062*/ 	.short	0x0024
        /*0064*/ 	.byte	0x00, 0xf0, 0x11, 0x00


	//----- nvinfo : EIATTR_KPARAM_INFO
	.align		4
.L_271:
        /*0068*/ 	.byte	0x04, 0x17
        /*006a*/ 	.short	(.L_273 - .L_272)
.L_272:
        /*006c*/ 	.word	0x00000000
        /*0070*/ 	.short	0x0004
        /*0072*/ 	.short	0x0020
        /*0074*/ 	.byte	0x00, 0xf0, 0x11, 0x00


	//----- nvinfo : EIATTR_KPARAM_INFO
	.align		4
.L_273:
        /*0078*/ 	.byte	0x04, 0x17
        /*007a*/ 	.short	(.L_275 - .L_274)
.L_274:
        /*007c*/ 	.word	0x00000000
        /*0080*/ 	.short	0x0003
        /*0082*/ 	.short	0x0018
        /*0084*/ 	.byte	0x00, 0xf5, 0x21, 0x00


	//----- nvinfo : EIATTR_KPARAM_INFO
	.align		4
.L_275:
        /*0088*/ 	.byte	0x04, 0x17
        /*008a*/ 	.short	(.L_277 - .L_276)
.L_276:
        /*008c*/ 	.word	0x00000000
        /*0090*/ 	.short	0x0002
        /*0092*/ 	.short	0x0010
        /*0094*/ 	.byte	0x00, 0xf5, 0x21, 0x00


	//----- nvinfo : EIATTR_KPARAM_INFO
	.align		4
.L_277:
        /*0098*/ 	.byte	0x04, 0x17
        /*009a*/ 	.short	(.L_279 - .L_278)
.L_278:
        /*009c*/ 	.word	0x00000000
        /*00a0*/ 	.short	0x0001
        /*00a2*/ 	.short	0x0008
        /*00a4*/ 	.byte	0x00, 0xf5, 0x21, 0x00


	//----- nvinfo : EIATTR_KPARAM_INFO
	.align		4
.L_279:
        /*00a8*/ 	.byte	0x04, 0x17
        /*00aa*/ 	.short	(.L_281 - .L_280)
.L_280:
        /*00ac*/ 	.word	0x00000000
        /*00b0*/ 	.short	0x0000
        /*00b2*/ 	.short	0x0000
        /*00b4*/ 	.byte	0x00, 0xf5, 0x21, 0x00


	//----- nvinfo : EIATTR_SPARSE_MMA_MASK
	.align		4
.L_281:
        /*00b8*/ 	.byte	0x03, 0x50
        /*00ba*/ 	.short	0x0000


	//----- nvinfo : EIATTR_MAXREG_COUNT
	.align		4
        /*00bc*/ 	.byte	0x03, 0x1b
        /*00be*/ 	.short	0x00ff


	//----- nvinfo : EIATTR_MERCURY_ISA_VERSION
	.align		4
        /*00c0*/ 	.byte	0x03, 0x5f
        /*00c2*/ 	.short	0x0101


	//----- nvinfo : EIATTR_VRC_CTA_INIT_COUNT
	.align		4
        /*00c4*/ 	.byte	0x02, 0x4a
	.zero		1
	.zero		1


	//----- nvinfo : EIATTR_EXIT_INSTR_OFFSETS
	.align		4
        /*00c8*/ 	.byte	0x04, 0x1c
        /*00ca*/ 	.short	(.L_283 - .L_282)


	//   ....[0]....
.L_282:
        /*00cc*/ 	.word	0x000000e0


	//   ....[1]....
        /*00d0*/ 	.word	0x00000180


	//   ....[2]....
        /*00d4*/ 	.word	0x00000ce0


	//----- nvinfo : EIATTR_CRS_STACK_SIZE
	.align		4
.L_283:
        /*00d8*/ 	.byte	0x04, 0x1e
        /*00da*/ 	.short	(.L_285 - .L_284)
.L_284:
        /*00dc*/ 	.word	0x00000000


	//----- nvinfo : EIATTR_CBANK_PARAM_SIZE
	.align		4
.L_285:
        /*00e0*/ 	.byte	0x03, 0x19
        /*00e2*/ 	.short	0x0040


	//----- nvinfo : EIATTR_PARAM_CBANK
	.align		4
        /*00e4*/ 	.byte	0x04, 0x0a
        /*00e6*/ 	.short	(.L_287 - .L_286)
	.align		4
.L_286:
        /*00e8*/ 	.word	index@(.nv.constant0._Z23convection_correction_xPKdS0_PdS1_iidiiii)
        /*00ec*/ 	.short	0x0380
        /*00ee*/ 	.short	0x0040


	//----- nvinfo : EIATTR_SW_WAR
	.align		4
.L_287:
        /*00f0*/ 	.byte	0x04, 0x36
        /*00f2*/ 	.short	(.L_289 - .L_288)
.L_288:
        /*00f4*/ 	.word	0x00000008
.L_289:


//--------------------- .nv.info._Z20compute_velocity_rhsPKdPdS1_iiiiiidd --------------------------
	.section	.nv.info._Z20compute_velocity_rhsPKdPdS1_iiiiiidd,"",@"SHT_CUDA_INFO"
	.sectionflags	@""
	.align	4


	//----- nvinfo : EIATTR_CUDA_API_VERSION
	.align		4
        /*0000*/ 	.byte	0x04, 0x37
        /*0002*/ 	.short	(.L_291 - .L_290)
.L_290:
        /*0004*/ 	.word	0x00000082


	//----- nvinfo : EIATTR_KPARAM_INFO
	.align		4
.L_291:
        /*0008*/ 	.byte	0x04, 0x17
        /*000a*/ 	.short	(.L_293 - .L_292)
.L_292:
        /*000c*/ 	.word	0x00000000
        /*0010*/ 	.short	0x000a
        /*0012*/ 	.short	0x0038
        /*0014*/ 	.byte	0x00, 0xf0, 0x21, 0x00


	//----- nvinfo : EIATTR_KPARAM_INFO
	.align		4
.L_293:
        /*0018*/ 	.byte	0x04, 0x17
        /*001a*/ 	.short	(.L_295 - .L_294)
.L_294:
        /*001c*/ 	.word	0x00000000
        /*0020*/ 	.short	0x0009
        /*0022*/ 	.short	0x0030
        /*0024*/ 	.byte	0x00, 0xf0, 0x21, 0x00


	//----- nvinfo : EIATTR_KPARAM_INFO
	.align		4
.L_295:
        /*0028*/ 	.byte	0x04, 0x17
        /*002a*/ 	.short	(.L_297 - .L_296)
.L_296:
        /*002c*/ 	.word	0x00000000
        /*0030*/ 	.short	0x0008
        /*0032*/ 	.short	0x002c
        /*0034*/ 	.byte	0x00, 0xf0, 0x11, 0x00


	//----- nvinfo : EIATTR_KPARAM_INFO
	.align		4
.L_297:
        /*0038*/ 	.byte	0x04, 0x17
        /*003a*/ 	.short	(.L_299 - .L_298)
.L_298:
        /*003c*/ 	.word	0x00000000
        /*0040*/ 	.short	0x0007
        /*0042*/ 	.short	0x0028
        /*0044*/ 	.byte	0x00, 0xf0, 0x11, 0x00


	//----- nvinfo : EIATTR_KPARAM_INFO
	.align		4
.L_299:
        /*0048*/ 	.byte	0x04, 0x17
        /*004a*/ 	.short	(.L_301 - .L_300)
.L_300:
        /*004c*/ 	.word	0x00000000
        /*0050*/ 	.short	0x0006
        /*0052*/ 	.short	0x0024
        /*0054*/ 	.byte	0x00, 0xf0, 0x11, 0x00


	//----- nvinfo : EIATTR_KPARAM_INFO
	.align		4
.L_301:
        /*0058*/ 	.byte	0x04, 0x17
        /*005a*/ 	.short	(.L_303 - .L_302)
.L_302:
        /*005c*/ 	.word	0x00000000
        /*0060*/ 	.short	0x0005
        /*0062*/ 	.short	0x0020
        /*0064*/ 	.byte	0x00, 0xf0, 0x11, 0x00


	//----- nvinfo : EIATTR_KPARAM_INFO
	.align		4
.L_303:
        /*0068*/ 	.byte	0x04, 0x17
        /*006a*/ 	.short	(.L_305 - .L_304)
.L_304:
        /*006c*/ 	.word	0x00000000
        /*0070*/ 	.short	0x0004
        /*0072*/ 	.short	0x001c
        /*0074*/ 	.byte	0x00, 0xf0, 0x11, 0x00


	//----- nvinfo : EIATTR_KPARAM_INFO
	.align		4
.L_305:
        /*0078*/ 	.byte	0x04, 0x17
        /*007a*/ 	.short	(.L_307 - .L_306)
.L_306:
        /*007c*/ 	.word	0x00000000
        /*0080*/ 	.short	0x0003
        /*0082*/ 	.short	0x0018
        /*0084*/ 	.byte	0x00, 0xf0, 0x11, 0x00


	//----- nvinfo : EIATTR_KPARAM_INFO
	.align		4
.L_307:
        /*0088*/ 	.byte	0x04, 0x17
        /*008a*/ 	.short	(.L_309 - .L_308)
.L_308:
        /*008c*/ 	.word	0x00000000
        /*0090*/ 	.short	0x0002
        /*0092*/ 	.short	0x0010
        /*0094*/ 	.byte	0x00, 0xf5, 0x21, 0x00


	//----- nvinfo : EIATTR_KPARAM_INFO
	.align		4
.L_309:
        /*0098*/ 	.byte	0x04, 0x17
        /*009a*/ 	.short	(.L_311 - .L_310)
.L_310:
        /*009c*/ 	.word	0x00000000
        /*00a0*/ 	.short	0x0001
        /*00a2*/ 	.short	0x0008
        /*00a4*/ 	.byte	0x00, 0xf5, 0x21, 0x00


	//----- nvinfo : EIATTR_KPARAM_INFO
	.align		4
.L_311:
        /*00a8*/ 	.byte	0x04, 0x17
        /*00aa*/ 	.short	(.L_313 - .L_312)
.L_312:
        /*00ac*/ 	.word	0x00000000
        /*00b0*/ 	.short	0x0000
        /*00b2*/ 	.short	0x0000
        /*00b4*/ 	.byte	0x00, 0xf5, 0x21, 0x00


	//----- nvinfo : EIATTR_SPARSE_MMA_MASK
	.align		4
.L_313:
        /*00b8*/ 	.byte	0x03, 0x50
        /*00ba*/ 	.short	0x0000


	//----- nvinfo : EIATTR_MAXREG_COUNT
	.align		4
        /*00bc*/ 	.byte	0x03, 0x1b
        /*00be*/ 	.short	0x00ff


	//----- nvinfo : EIATTR_MERCURY_ISA_VERSION
	.align		4
        /*00c0*/ 	.byte	0x03, 0x5f
        /*00c2*/ 	.short	0x0101


	//----- nvinfo : EIATTR_VRC_CTA_INIT_COUNT
	.align		4
        /*00c4*/ 	.byte	0x02, 0x4a
	.zero		1
	.zero		1


	//----- nvinfo : EIATTR_EXIT_INSTR_OFFSETS
	.align		4
        /*00c8*/ 	.byte	0x04, 0x1c
        /*00ca*/ 	.short	(.L_315 - .L_314)


	//   ....[0]....
.L_314:
        /*00cc*/ 	.word	0x000000e0


	//   ....[1]....
        /*00d0*/ 	.word	0x00000180


	//   ....[2]....
        /*00d4*/ 	.word	0x00000690


	//----- nvinfo : EIATTR_CRS_STACK_SIZE
	.align		4
.L_315:
        /*00d8*/ 	.byte	0x04, 0x1e
        /*00da*/ 	.short	(.L_317 - .L_316)
.L_316:
        /*00dc*/ 	.word	0x00000000


	//----- nvinfo : EIATTR_CBANK_PARAM_SIZE
	.align		4
.L_317:
        /*00e0*/ 	.byte	0x03, 0x19
        /*00e2*/ 	.short	0x0040


	//----- nvinfo : EIATTR_PARAM_CBANK
	.align		4
        /*00e4*/ 	.byte	0x04, 0x0a
        /*00e6*/ 	.short	(.L_319 - .L_318)
	.align		4
.L_318:
        /*00e8*/ 	.word	index@(.nv.constant0._Z20compute_velocity_rhsPKdPdS1_iiiiiidd)
        /*00ec*/ 	.short	0x0380
        /*00ee*/ 	.short	0x0040


	//----- nvinfo : EIATTR_SW_WAR
	.align		4
.L_319:
        /*00f0*/ 	.byte	0x04, 0x36
        /*00f2*/ 	.short	(.L_321 - .L_320)
.L_320:
        /*00f4*/ 	.word	0x00000008
.L_321:


//--------------------- .nv.info._Z17poisson_iterationPdPKdiiiiiidddS_ --------------------------
	.section	.nv.info._Z17poisson_iterationPdPKdiiiiiidddS_,"",@"SHT_CUDA_INFO"
	.sectionflags	@""
	.align	4


	//----- nvinfo : EIATTR_CUDA_API_VERSION
	.align		4
        /*0000*/ 	.byte	0x04, 0x37
        /*0002*/ 	.short	(.L_323 - .L_322)
.L_322:
        /*0004*/ 	.word	0x00000082


	//----- nvinfo : EIATTR_KPARAM_INFO
	.align		4
.L_323:
        /*0008*/ 	.byte	0x04, 0x17
        /*000a*/ 	.short	(.L_325 - .L_324)
.L_324:
        /*000c*/ 	.word	0x00000000
        /*0010*/ 	.short	0x000b
        /*0012*/ 	.short	0x0040
        /*0014*/ 	.byte	0x00, 0xf5, 0x21, 0x00


	//----- nvinfo : EIATTR_KPARAM_INFO
	.align		4
.L_325:
        /*0018*/ 	.byte	0x04, 0x17
        /*001a*/ 	.short	(.L_327 - .L_326)
.L_326:
        /*001c*/ 	.word	0x00000000
        /*0020*/ 	.short	0x000a
        /*0022*/ 	.short	0x0038
        /*0024*/ 	.byte	0x00, 0xf0, 0x21, 0x00


	//----- nvinfo : EIATTR_KPARAM_INFO
	.align		4
.L_327:
        /*0028*/ 	.byte	0x04, 0x17
        /*002a*/ 	.short	(.L_329 - .L_328)
.L_328:
        /*002c*/ 	.word	0x00000000
        /*0030*/ 	.short	0x0009
        /*0032*/ 	.short	0x0030
        /*0034*/ 	.byte	0x00, 0xf0, 0x21, 0x00


	//----- nvinfo : EIATTR_KPARAM_INFO
	.align		4
.L_329:
        /*0038*/ 	.byte	0x04, 0x17
        /*003a*/ 	.short	(.L_331 - .L_330)
.L_330:
        /*003c*/ 	.word	0x00000000
        /*0040*/ 	.short	0x0008
        /*0042*/ 	.short	0x0028
        /*0044*/ 	.byte	0x00, 0xf0, 0x21, 0x00


	//----- nvinfo : EIATTR_KPARAM_INFO
	.align		4
.L_331:
        /*0048*/ 	.byte	0x04, 0x17
        /*004a*/ 	.short	(.L_333 - .L_332)
.L_332:
        /*004c*/ 	.word	0x00000000
        /*0050*/ 	.short	0x0007
        /*0052*/ 	.short	0x0024
        /*0054*/ 	.byte	0x00, 0xf0, 0x11, 0x00


	//----- nvinfo : EIATTR_KPARAM_INFO
	.align		4
.L_333:
        /*0058*/ 	.byte	0x04, 0x17
        /*005a*/ 	.short	(.L_335 - .L_334)
.L_334:
        /*005c*/ 	.word	0x00000000
        /*0060*/ 	.short	0x0006
        /*0062*/ 	.short	0x0020
        /*0064*/ 	.byte	0x00, 0xf0, 0x11, 0x00


	//----- nvinfo : EIATTR_KPARAM_INFO
	.align		4
.L_335:
        /*0068*/ 	.byte	0x04, 0x17
        /*006a*/ 	.short	(.L_337 - .L_336)
.L_336:
        /*006c*/ 	.word	0x00000000
        /*0070*/ 	.short	0x0005
        /*0072*/ 	.short	0x001c
        /*0074*/ 	.byte	0x00, 0xf0, 0x11, 0x00


	//----- nvinfo : EIATTR_KPARAM_INFO
	.align		4
.L_337:
        /*0078*/ 	.byte	0x04, 0x17
        /*007a*/ 	.short	(.L_339 - .L_338)
.L_338:
        /*007c*/ 	.word	0x00000000
        /*0080*/ 	.short	0x0004
        /*0082*/ 	.short	0x0018
        /*0084*/ 	.byte	0x00, 0xf0, 0x11, 0x00


	//----- nvinfo : EIATTR_KPARAM_INFO
	.align		4
.L_339:
        /*0088*/ 	.byte	0x04, 0x17
        /*008a*/ 	.short	(.L_341 - .L_340)
.L_340:
        /*008c*/ 	.word	0x00000000
        /*0090*/ 	.short	0x0003
        /*0092*/ 	.short	0x0014
        /*0094*/ 	.byte	0x00, 0xf0, 0x11, 0x00


	//----- nvinfo : EIATTR_KPARAM_INFO
	.align		4
.L_341:
        /*0098*/ 	.byte	0x04, 0x17
        /*009a*/ 	.short	(.L_343 - .L_342)
.L_342:
        /*009c*/ 	.word	0x00000000
        /*00a0*/ 	.short	0x0002
        /*00a2*/ 	.short	0x0010
        /*00a4*/ 	.byte	0x00, 0xf0, 0x11, 0x00


	//----- nvinfo : EIATTR_KPARAM_INFO
	.align		4
.L_343:
        /*00a8*/ 	.byte	0x04, 0x17
        /*00aa*/ 	.short	(.L_345 - .L_344)
.L_344:
        /*00ac*/ 	.word	0x00000000
        /*00b0*/ 	.short	0x0001
        /*00b2*/ 	.short	0x0008
        /*00b4*/ 	.byte	0x00, 0xf5, 0x21, 0x00


	//----- nvinfo : EIATTR_KPARAM_INFO
	.align		4
.L_345:
        /*00b8*/ 	.byte	0x04, 0x17
        /*00ba*/ 	.short	(.L_347 - .L_346)
.L_346:
        /*00bc*/ 	.word	0x00000000
        /*00c0*/ 	.short	0x0000
        /*00c2*/ 	.short	0x0000
        /*00c4*/ 	.byte	0x00, 0xf5, 0x21, 0x00


	//----- nvinfo : EIATTR_SPARSE_MMA_MASK
	.align		4
.L_347:
        /*00c8*/ 	.byte	0x03, 0x50
        /*00ca*/ 	.short	0x0000


	//----- nvinfo : EIATTR_MAXREG_COUNT
	.align		4
        /*00cc*/ 	.byte	0x03, 0x1b
        /*00ce*/ 	.short	0x00ff


	//----- nvinfo : EIATTR_MERCURY_ISA_VERSION
	.align		4
        /*00d0*/ 	.byte	0x03, 0x5f
        /*00d2*/ 	.short	0x0101


	//----- nvinfo : EIATTR_VRC_CTA_INIT_COUNT
	.align		4
        /*00d4*/ 	.byte	0x02, 0x4a
	.zero		1
	.zero		1


	//----- nvinfo : EIATTR_EXIT_INSTR_OFFSETS
	.align		4
        /*00d8*/ 	.byte	0x04, 0x1c
        /*00da*/ 	.short	(.L_349 - .L_348)


	//   ....[0]....
.L_348:
        /*00dc*/ 	.word	0x000000e0


	//   ....[1]....
        /*00e0*/ 	.word	0x00000180


	//   ....[2]....
        /*00e4*/ 	.word	0x00000b20


	//----- nvinfo : EIATTR_CRS_STACK_SIZE
	.align		4
.L_349:
        /*00e8*/ 	.byte	0x04, 0x1e
        /*00ea*/ 	.short	(.L_351 - .L_350)
.L_350:
        /*00ec*/ 	.word	0x00000000


	//----- nvinfo : EIATTR_CBANK_PARAM_SIZE
	.align		4
.L_351:
        /*00f0*/ 	.byte	0x03, 0x19
        /*00f2*/ 	.short	0x0048


	//----- nvinfo : EIATTR_PARAM_CBANK
	.align		4
        /*00f4*/ 	.byte	0x04, 0x0a
        /*00f6*/ 	.short	(.L_353 - .L_352)
	.align		4
.L_352:
        /*00f8*/ 	.word	index@(.nv.constant0._Z17poisson_iterationPdPKdiiiiiidddS_)
        /*00fc*/ 	.short	0x0380
        /*00fe*/ 	.short	0x0048


	//----- nvinfo : EIATTR_SW_WAR
	.align		4
.L_353:
        /*0100*/ 	.byte	0x04, 0x36
        /*0102*/ 	.short	(.L_355 - .L_354)
.L_354:
        /*0104*/ 	.word	0x00000008
.L_355:


//--------------------- .nv.info._Z11compute_rhsPKdS0_Pdiiiiiiddd --------------------------
	.section	.nv.info._Z11compute_rhsPKdS0_Pdiiiiiiddd,"",@"SHT_CUDA_INFO"
	.sectionflags	@""
	.align	4


	//----- nvinfo : EIATTR_CUDA_API_VERSION
	.align		4
        /*0000*/ 	.byte	0x04, 0x37
        /*0002*/ 	.short	(.L_357 - .L_356)
.L_356:
        /*0004*/ 	.word	0x00000082


	//----- nvinfo : EIATTR_KPARAM_INFO
	.align		4
.L_357:
        /*0008*/ 	.byte	0x04, 0x17
        /*000a*/ 	.short	(.L_359 - .L_358)
.L_358:
        /*000c*/ 	.word	0x00000000
        /*0010*/ 	.short	0x000b
        /*0012*/ 	.short	0x0040
        /*0014*/ 	.byte	0x00, 0xf0, 0x21, 0x00


	//----- nvinfo : EIATTR_KPARAM_INFO
	.align		4
.L_359:
        /*0018*/ 	.byte	0x04, 0x17
        /*001a*/ 	.short	(.L_361 - .L_360)
.L_360:
        /*001c*/ 	.word	0x00000000
        /*0020*/ 	.short	0x000a
        /*0022*/ 	.short	0x0038
        /*0024*/ 	.byte	0x00, 0xf0, 0x21, 0x00


	//----- nvinfo : EIATTR_KPARAM_INFO
	.align		4
.L_361:
        /*0028*/ 	.byte	0x04, 0x17
        /*002a*/ 	.short	(.L_363 - .L_362)
.L_362:
        /*002c*/ 	.word	0x00000000
        /*0030*/ 	.short	0x0009
        /*0032*/ 	.short	0x0030
        /*0034*/ 	.byte	0x00, 0xf0, 0x21, 0x00


	//----- nvinfo : EIATTR_KPARAM_INFO
	.align		4
.L_363:
        /*0038*/ 	.byte	0x04, 0x17
        /*003a*/ 	.short	(.L_365 - .L_364)
.L_364:
        /*003c*/ 	.word	0x00000000
        /*0040*/ 	.short	0x0008
        /*0042*/ 	.short	0x002c
        /*0044*/ 	.byte	0x00, 0xf0, 0x11, 0x00


	//----- nvinfo : EIATTR_KPARAM_INFO
	.align		4
.L_365:
        /*0048*/ 	.byte	0x04, 0x17
        /*004a*/ 	.short	(.L_367 - .L_366)
.L_366:
        /*004c*/ 	.word	0x00000000
        /*0050*/ 	.short	0x0007
        /*0052*/ 	.short	0x0028
        /*0054*/ 	.byte	0x00, 0xf0, 0x11, 0x00


	//----- nvinfo : EIATTR_KPARAM_INFO
	.align		4
.L_367:
        /*0058*/ 	.byte	0x04, 0x17
        /*005a*/ 	.short	(.L_369 - .L_368)
.L_368:
        /*005c*/ 	.word	0x00000000
        /*0060*/ 	.short	0x0006
        /*0062*/ 	.short	0x0024
        /*0064*/ 	.byte	0x00, 0xf0, 0x11, 0x00


	//----- nvinfo : EIATTR_KPARAM_INFO
	.align		4
.L_369:
        /*0068*/ 	.byte	0x04, 0x17
        /*006a*/ 	.short	(.L_371 - .L_370)
.L_370:
        /*006c*/ 	.word	0x00000000
        /*0070*/ 	.short	0x0005
        /*0072*/ 	.short	0x0020
        /*0074*/ 	.byte	0x00, 0xf0, 0x11, 0x00


	//----- nvinfo : EIATTR_KPARAM_INFO
	.align		4
.L_371:
        /*0078*/ 	.byte	0x04, 0x17
        /*007a*/ 	.short	(.L_373 - .L_372)
.L_372:
        /*007c*/ 	.word	0x00000000
        /*0080*/ 	.short	0x0004
        /*0082*/ 	.short	0x001c
        /*0084*/ 	.byte	0x00, 0xf0, 0x11, 0x00


	//----- nvinfo : EIATTR_KPARAM_INFO
	.align		4
.L_373:
        /*0088*/ 	.byte	0x04, 0x17
        /*008a*/ 	.short	(.L_375 - .L_374)
.L_374:
        /*008c*/ 	.word	0x00000000
        /*0090*/ 	.short	0x0003
        /*0092*/ 	.short	0x0018
        /*0094*/ 	.byte	0x00, 0xf0, 0x11, 0x00


	//----- nvinfo : EIATTR_KPARAM_INFO
	.align		4
.L_375:
        /*0098*/ 	.byte	0x04, 0x17
        /*009a*/ 	.short	(.L_377 - .L_376)
.L_376:
        /*009c*/ 	.word	0x00000000
        /*00a0*/ 	.short	0x0002
        /*00a2*/ 	.short	0x0010
        /*00a4*/ 	.byte	0x00, 0xf5, 0x21, 0x00


	//----- nvinfo : EIATTR_KPARAM_INFO
	.align		4
.L_377:
        /*00a8*/ 	.byte	0x04, 0x17
        /*00aa*/ 	.short	(.L_379 - .L_378)
.L_378:
        /*00ac*/ 	.word	0x00000000
        /*00b0*/ 	.short	0x0001
        /*00b2*/ 	.short	0x0008
        /*00b4*/ 	.byte	0x00, 0xf5, 0x21, 0x00


	//----- nvinfo : EIATTR_KPARAM_INFO
	.align		4
.L_379:
        /*00b8*/ 	.byte	0x04, 0x17
        /*00ba*/ 	.short	(.L_381 - .L_380)
.L_380:
        /*00bc*/ 	.word	0x00000000
        /*00c0*/ 	.short	0x0000
        /*00c2*/ 	.short	0x0000
        /*00c4*/ 	.byte	0x00, 0xf5, 0x21, 0x00


	//----- nvinfo : EIATTR_SPARSE_MMA_MASK
	.align		4
.L_381:
        /*00c8*/ 	.byte	0x03, 0x50
        /*00ca*/ 	.short	0x0000


	//----- nvinfo : EIATTR_MAXREG_COUNT
	.align		4
        /*00cc*/ 	.byte	0x03, 0x1b
        /*00ce*/ 	.short	0x00ff


	//----- nvinfo : EIATTR_MERCURY_ISA_VERSION
	.align		4
        /*00d0*/ 	.byte	0x03, 0x5f
        /*00d2*/ 	.short	0x0101


	//----- nvinfo : EIATTR_VRC_CTA_INIT_COUNT
	.align		4
        /*00d4*/ 	.byte	0x02, 0x4a
	.zero		1
	.zero		1


	//----- nvinfo : EIATTR_EXIT_INSTR_OFFSETS
	.align		4
        /*00d8*/ 	.byte	0x04, 0x1c
        /*00da*/ 	.short	(.L_383 - .L_382)


	//   ....[0]....
.L_382:
        /*00dc*/ 	.word	0x000000e0


	//   ....[1]....
        /*00e0*/ 	.word	0x00000180


	//   ....[2]....
        /*00e4*/ 	.word	0x00000cb0


	//----- nvinfo : EIATTR_CRS_STACK_SIZE
	.align		4
.L_383:
        /*00e8*/ 	.byte	0x04, 0x1e
        /*00ea*/ 	.short	(.L_385 - .L_384)
.L_384:
        /*00ec*/ 	.word	0x00000000


	//----- nvinfo : EIATTR_CBANK_PARAM_SIZE
	.align		4
.L_385:
        /*00f0*/ 	.byte	0x03, 0x19
        /*00f2*/ 	.short	0x0048


	//----- nvinfo : EIATTR_PARAM_CBANK
	.align		4
        /*00f4*/ 	.byte	0x04, 0x0a
        /*00f6*/ 	.short	(.L_387 - .L_386)
	.align		4
.L_386:
        /*00f8*/ 	.word	index@(.nv.constant0._Z11compute_rhsPKdS0_Pdiiiiiiddd)
        /*00fc*/ 	.short	0x0380
        /*00fe*/ 	.short	0x0048


	//----- nvinfo : EIATTR_SW_WAR
	.align		4
.L_387:
        /*0100*/ 	.byte	0x04, 0x36
        /*0102*/ 	.short	(.L_389 - .L_388)
.L_388:
        /*0104*/ 	.word	0x00000008
.L_389:


//--------------------- .nv.info._Z15bc_P_top_bottomPdi --------------------------
	.section	.nv.info._Z15bc_P_top_bottomPdi,"",@"SHT_CUDA_INFO"
	.sectionflags	@""
	.align	4


	//----- nvinfo : EIATTR_CUDA_API_VERSION
	.align		4
        /*0000*/ 	.byte	0x04, 0x37
        /*0002*/ 	.short	(.L_391 - .L_390)
.L_390:
        /*0004*/ 	.word	0x00000082


	//----- nvinfo : EIATTR_KPARAM_INFO
	.align		4
.L_391:
        /*0008*/ 	.byte	0x04, 0x17
        /*000a*/ 	.short	(.L_393 - .L_392)
.L_392:
        /*000c*/ 	.word	0x00000000
        /*0010*/ 	.short	0x0001
        /*0012*/ 	.short	0x0008
        /*0014*/ 	.byte	0x00, 0xf0, 0x11, 0x00


	//----- nvinfo : EIATTR_KPARAM_INFO
	.align		4
.L_393:
        /*0018*/ 	.byte	0x04, 0x17
        /*001a*/ 	.short	(.L_395 - .L_394)
.L_394:
        /*001c*/ 	.word	0x00000000
        /*0020*/ 	.short	0x0000
        /*0022*/ 	.short	0x0000
        /*0024*/ 	.byte	0x00, 0xf5, 0x21, 0x00


	//----- nvinfo : EIATTR_SPARSE_MMA_MASK
	.align		4
.L_395:
        /*0028*/ 	.byte	0x03, 0x50
        /*002a*/ 	.short	0x0000


	//----- nvinfo : EIATTR_MAXREG_COUNT
	.align		4
        /*002c*/ 	.byte	0x03, 0x1b
        /*002e*/ 	.short	0x00ff


	//----- nvinfo : EIATTR_MERCURY_ISA_VERSION
	.align		4
        /*0030*/ 	.byte	0x03, 0x5f
        /*0032*/ 	.short	0x0101


	//----- nvinfo : EIATTR_VRC_CTA_INIT_COUNT
	.align		4
        /*0034*/ 	.byte	0x02, 0x4a
	.zero		1
	.zero		1


	//----- nvinfo : EIATTR_EXIT_INSTR_OFFSETS
	.align		4
        /*0038*/ 	.byte	0x04, 0x1c
        /*003a*/ 	.short	(.L_397 - .L_396)


	//   ....[0]....
.L_396:
        /*003c*/ 	.word	0x00000070


	//   ....[1]....
        /*0040*/ 	.word	0x00000120


	//----- nvinfo : EIATTR_CBANK_PARAM_SIZE
	.align		4
.L_397:
        /*0044*/ 	.byte	0x03, 0x19
        /*0046*/ 	.short	0x000c


	//----- nvinfo : EIATTR_PARAM_CBANK
	.align		4
        /*0048*/ 	.byte	0x04, 0x0a
        /*004a*/ 	.short	(.L_399 - .L_398)
	.align		4
.L_398:
        /*004c*/ 	.word	index@(.nv.constant0._Z15bc_P_top_bottomPdi)
        /*0050*/ 	.short	0x0380
        /*0052*/ 	.short	0x000c


	//----- nvinfo : EIATTR_SW_WAR
	.align		4
.L_399:
        /*0054*/ 	.byte	0x04, 0x36
        /*0056*/ 	.short	(.L_401 - .L_400)
.L_400:
        /*0058*/ 	.word	0x00000008
.L_401:


//--------------------- .nv.info._Z15bc_P_left_rightPdi --------------------------
	.section	.nv.info._Z15bc_P_left_rightPdi,"",@"SHT_CUDA_INFO"
	.sectionflags	@""
	.align	4


	//----- nvinfo : EIATTR_CUDA_API_VERSION
	.align		4
        /*0000*/ 	.byte	0x04, 0x37
        /*0002*/ 	.short	(.L_403 - .L_402)
.L_402:
        /*0004*/ 	.word	0x00000082


	//----- nvinfo : EIATTR_KPARAM_INFO
	.align		4
.L_403:
        /*0008*/ 	.byte	0x04, 0x17
        /*000a*/ 	.short	(.L_405 - .L_404)
.L_404:
        /*000c*/ 	.word	0x00000000
        /*0010*/ 	.short	0x0001
        /*0012*/ 	.short	0x0008
        /*0014*/ 	.byte	0x00, 0xf0, 0x11, 0x00


	//----- nvinfo : EIATTR_KPARAM_INFO
	.align		4
.L_405:
        /*0018*/ 	.byte	0x04, 0x17
        /*001a*/ 	.short	(.L_407 - .L_406)
.L_406:
        /*001c*/ 	.word	0x00000000
        /*0020*/ 	.short	0x0000
        /*0022*/ 	.short	0x0000
        /*0024*/ 	.byte	0x00, 0xf5, 0x21, 0x00


	//----- nvinfo : EIATTR_SPARSE_MMA_MASK
	.align		4
.L_407:
        /*0028*/ 	.byte	0x03, 0x50
        /*002a*/ 	.short	0x0000


	//----- nvinfo : EIATTR_MAXREG_COUNT
	.align		4
        /*002c*/ 	.byte	0x03, 0x1b
        /*002e*/ 	.short	0x00ff


	//----- nvinfo : EIATTR_MERCURY_ISA_VERSION
	.align		4
        /*0030*/ 	.byte	0x03, 0x5f
        /*0032*/ 	.short	0x0101


	//----- nvinfo : EIATTR_VRC_CTA_INIT_COUNT
	.align		4
        /*0034*/ 	.byte	0x02, 0x4a
	.zero		1
	.zero		1


	//----- nvinfo : EIATTR_EXIT_INSTR_OFFSETS
	.align		4
        /*0038*/ 	.byte	0x04, 0x1c
        /*003a*/ 	.short	(.L_409 - .L_408)


	//   ....[0]....
.L_408:
        /*003c*/ 	.word	0x00000070


	//   ....[1]....
        /*0040*/ 	.word	0x000001b0


	//----- nvinfo : EIATTR_CBANK_PARAM_SIZE
	.align		4
.L_409:
        /*0044*/ 	.byte	0x03, 0x19
        /*0046*/ 	.short	0x000c


	//----- nvinfo : EIATTR_PARAM_CBANK
	.align		4
        /*0048*/ 	.byte	0x04, 0x0a
        /*004a*/ 	.short	(.L_411 - .L_410)
	.align		4
.L_410:
        /*004c*/ 	.word	index@(.nv.constant0._Z15bc_P_left_rightPdi)
        /*0050*/ 	.short	0x0380
        /*0052*/ 	.short	0x000c


	//----- nvinfo : EIATTR_SW_WAR
	.align		4
.L_411:
        /*0054*/ 	.byte	0x04, 0x36
        /*0056*/ 	.short	(.L_413 - .L_412)
.L_412:
        /*0058*/ 	.word	0x00000008
.L_413:


//--------------------- .nv.info._Z12bc_P_cornersPdi --------------------------
	.section	.nv.info._Z12bc_P_cornersPdi,"",@"SHT_CUDA_INFO"
	.sectionflags	@""
	.align	4


	//----- nvinfo : EIATTR_CUDA_API_VERSION
	.align		4
        /*0000*/ 	.byte	0x04, 0x37
        /*0002*/ 	.short	(.L_415 - .L_414)
.L_414:
        /*0004*/ 	.word	0x00000082


	//----- nvinfo : EIATTR_KPARAM_INFO
	.align		4
.L_415:
        /*0008*/ 	.byte	0x04, 0x17
        /*000a*/ 	.short	(.L_417 - .L_416)
.L_416:
        /*000c*/ 	.word	0x00000000
        /*0010*/ 	.short	0x0001
        /*0012*/ 	.short	0x0008
        /*0014*/ 	.byte	0x00, 0xf0, 0x11, 0x00


	//----- nvinfo : EIATTR_KPARAM_INFO
	.align		4
.L_417:
        /*0018*/ 	.byte	0x04, 0x17
        /*001a*/ 	.short	(.L_419 - .L_418)
.L_418:
        /*001c*/ 	.word	0x00000000
        /*0020*/ 	.short	0x0000
        /*0022*/ 	.short	0x0000
        /*0024*/ 	.byte	0x00, 0xf5, 0x21, 0x00


	//----- nvinfo : EIATTR_SPARSE_MMA_MASK
	.align		4
.L_419:
        /*0028*/ 	.byte	0x03, 0x50
        /*002a*/ 	.short	0x0000


	//----- nvinfo : EIATTR_MAXREG_COUNT
	.align		4
        /*002c*/ 	.byte	0x03, 0x1b
        /*002e*/ 	.short	0x00ff


	//----- nvinfo : EIATTR_MERCURY_ISA_VERSION
	.align		4
        /*0030*/ 	.byte	0x03, 0x5f
        /*0032*/ 	.short	0x0101


	//----- nvinfo : EIATTR_VRC_CTA_INIT_COUNT
	.align		4
        /*0034*/ 	.byte	0x02, 0x4a
	.zero		1
	.zero		1


	//----- nvinfo : EIATTR_EXIT_INSTR_OFFSETS
	.align		4
        /*0038*/ 	.byte	0x04, 0x1c
        /*003a*/ 	.short	(.L_421 - .L_420)


	//   ....[0]....
.L_420:
        /*003c*/ 	.word	0x00000040


	//   ....[1]....
        /*0040*/ 	.word	0x00000170


	//----- nvinfo : EIATTR_CBANK_PARAM_SIZE
	.align		4
.L_421:
        /*0044*/ 	.byte	0x03, 0x19
        /*0046*/ 	.short	0x000c


	//----- nvinfo : EIATTR_PARAM_CBANK
	.align		4
        /*0048*/ 	.byte	0x04, 0x0a
        /*004a*/ 	.short	(.L_423 - .L_422)
	.align		4
.L_422:
        /*004c*/ 	.word	index@(.nv.constant0._Z12bc_P_cornersPdi)
        /*0050*/ 	.short	0x0380
        /*0052*/ 	.short	0x000c


	//----- nvinfo : EIATTR_SW_WAR
	.align		4
.L_423:
        /*0054*/ 	.byte	0x04, 0x36
        /*0056*/ 	.short	(.L_425 - .L_424)
.L_424:
        /*0058*/ 	.word	0x00000008
.L_425:


//--------------------- .nv.info._Z15bc_P_bottom_topPdii --------------------------
	.section	.nv.info._Z15bc_P_bottom_topPdii,"",@"SHT_CUDA_INFO"
	.sectionflags	@""
	.align	4


	//----- nvinfo : EIATTR_CUDA_API_VERSION
	.align		4
        /*0000*/ 	.byte	0x04, 0x37
        /*0002*/ 	.short	(.L_427 - .L_426)
.L_426:
        /*0004*/ 	.word	0x00000082


	//----- nvinfo : EIATTR_KPARAM_INFO
	.align		4
.L_427:
        /*0008*/ 	.byte	0x04, 0x17
        /*000a*/ 	.short	(.L_429 - .L_428)
.L_428:
        /*000c*/ 	.word	0x00000000
        /*0010*/ 	.short	0x0002
        /*0012*/ 	.short	0x000c
        /*0014*/ 	.byte	0x00, 0xf0, 0x11, 0x00


	//----- nvinfo : EIATTR_KPARAM_INFO
	.align		4
.L_429:
        /*0018*/ 	.byte	0x04, 0x17
        /*001a*/ 	.short	(.L_431 - .L_430)
.L_430:
        /*001c*/ 	.word	0x00000000
        /*0020*/ 	.short	0x0001
        /*0022*/ 	.short	0x0008
        /*0024*/ 	.byte	0x00, 0xf0, 0x11, 0x00


	//----- nvinfo : EIATTR_KPARAM_INFO
	.align		4
.L_431:
        /*0028*/ 	.byte	0x04, 0x17
        /*002a*/ 	.short	(.L_433 - .L_432)
.L_432:
        /*002c*/ 	.word	0x00000000
        /*0030*/ 	.short	0x0000
        /*0032*/ 	.short	0x0000
        /*0034*/ 	.byte	0x00, 0xf5, 0x21, 0x00


	//----- nvinfo : EIATTR_SPARSE_MMA_MASK
	.align		4
.L_433:
        /*0038*/ 	.byte	0x03, 0x50
        /*003a*/ 	.short	0x0000


	//----- nvinfo : EIATTR_MAXREG_COUNT
	.align		4
        /*003c*/ 	.byte	0x03, 0x1b
        /*003e*/ 	.short	0x00ff


	//----- nvinfo : EIATTR_MERCURY_ISA_VERSION
	.align		4
        /*0040*/ 	.byte	0x03, 0x5f
        /*0042*/ 	.short	0x0101


	//----- nvinfo : EIATTR_VRC_CTA_INIT_COUNT
	.align		4
        /*0044*/ 	.byte	0x02, 0x4a
	.zero		1
	.zero		1


	//----- nvinfo : EIATTR_EXIT_INSTR_OFFSETS
	.align		4
        /*0048*/ 	.byte	0x04, 0x1c
        /*004a*/ 	.short	(.L_435 - .L_434)


	//   ....[0]....
.L_434:
        /*004c*/ 	.word	0x00000080


	//   ....[1]....
        /*0050*/ 	.word	0x00000120


	//----- nvinfo : EIATTR_CBANK_PARAM_SIZE
	.align		4
.L_435:
        /*0054*/ 	.byte	0x03, 0x19
        /*0056*/ 	.short	0x0010


	//----- nvinfo : EIATTR_PARAM_CBANK
	.align		4
        /*0058*/ 	.byte	0x04, 0x0a
        /*005a*/ 	.short	(.L_437 - .L_436)
	.align		4
.L_436:
        /*005c*/ 	.word	index@(.nv.constant0._Z15bc_P_bottom_topPdii)
        /*0060*/ 	.short	0x0380
        /*0062*/ 	.short	0x0010


	//----- nvinfo : EIATTR_SW_WAR
	.align		4
.L_437:
        /*0064*/ 	.byte	0x04, 0x36
        /*0066*/ 	.short	(.L_439 - .L_438)
.L_438:
        /*0068*/ 	.word	0x00000008
.L_439:


//--------------------- .nv.info._Z22bc_P_inflow_downstreamPdi --------------------------
	.section	.nv.info._Z22bc_P_inflow_downstreamPdi,"",@"SHT_CUDA_INFO"
	.sectionflags	@""
	.align	4


	//----- nvinfo : EIATTR_CUDA_API_VERSION
	.align		4
        /*0000*/ 	.byte	0x04, 0x37
        /*0002*/ 	.short	(.L_441 - .L_440)
.L_440:
        /*0004*/ 	.word	0x00000082


	//----- nvinfo : EIATTR_KPARAM_INFO
	.align		4
.L_441:
        /*0008*/ 	.byte	0x04, 0x17
        /*000a*/ 	.short	(.L_443 - .L_442)
.L_442:
        /*000c*/ 	.word	0x00000000
        /*0010*/ 	.short	0x0001
        /*0012*/ 	.short	0x0008
        /*0014*/ 	.byte	0x00, 0xf0, 0x11, 0x00


	//----- nvinfo : EIATTR_KPARAM_INFO
	.align		4
.L_443:
        /*0018*/ 	.byte	0x04, 0x17
        /*001a*/ 	.short	(.L_445 - .L_444)
.L_444:
        /*001c*/ 	.word	0x00000000
        /*0020*/ 	.short	0x0000
        /*0022*/ 	.short	0x0000
        /*0024*/ 	.byte	0x00, 0xf5, 0x21, 0x00


	//----- nvinfo : EIATTR_SPARSE_MMA_MASK
	.align		4
.L_445:
        /*0028*/ 	.byte	0x03, 0x50
        /*002a*/ 	.short	0x0000


	//----- nvinfo : EIATTR_MAXREG_COUNT
	.align		4
        /*002c*/ 	.byte	0x03, 0x1b
        /*002e*/ 	.short	0x00ff


	//----- nvinfo : EIATTR_MERCURY_ISA_VERSION
	.align		4
        /*0030*/ 	.byte	0x03, 0x5f
        /*0032*/ 	.short	0x0101


	//----- nvinfo : EIATTR_VRC_CTA_INIT_COUNT
	.align		4
        /*0034*/ 	.byte	0x02, 0x4a
	.zero		1
	.zero		1


	//----- nvinfo : EIATTR_EXIT_INSTR_OFFSETS
	.align		4
        /*0038*/ 	.byte	0x04, 0x1c
        /*003a*/ 	.short	(.L_447 - .L_446)


	//   ....[0]....
.L_446:
        /*003c*/ 	.word	0x00000080


	//   ....[1]....
        /*0040*/ 	.word	0x00000120


	//----- nvinfo : EIATTR_CBANK_PARAM_SIZE
	.align		4
.L_447:
        /*0044*/ 	.byte	0x03, 0x19
        /*0046*/ 	.short	0x000c


	//----- nvinfo : EIATTR_PARAM_CBANK
	.align		4
        /*0048*/ 	.byte	0x04, 0x0a
        /*004a*/ 	.short	(.L_449 - .L_448)
	.align		4
.L_448:
        /*004c*/ 	.word	index@(.nv.constant0._Z22bc_P_inflow_downstreamPdi)
        /*0050*/ 	.short	0x0380
        /*0052*/ 	.short	0x000c


	//----- nvinfo : EIATTR_SW_WAR
	.align		4
.L_449:
        /*0054*/ 	.byte	0x04, 0x36
        /*0056*/ 	.short	(.L_451 - .L_450)
.L_450:
        /*0058*/ 	.word	0x00000008
.L_451:


//--------------------- .nv.info._Z15init_conditionsPdS_S_ii --------------------------
	.section	.nv.info._Z15init_conditionsPdS_S_ii,"",@"SHT_CUDA_INFO"
	.sectionflags	@""
	.align	4


	//----- nvinfo : EIATTR_CUDA_API_VERSION
	.align		4
        /*0000*/ 	.byte	0x04, 0x37
        /*0002*/ 	.short	(.L_453 - .L_452)
.L_452:
        /*0004*/ 	.word	0x00000082


	//----- nvinfo : EIATTR_KPARAM_INFO
	.align		4
.L_453:
        /*0008*/ 	.byte	0x04, 0x17
        /*000a*/ 	.short	(.L_455 - .L_454)
.L_454:
        /*000c*/ 	.word	0x00000000
        /*0010*/ 	.short	0x0004
        /*0012*/ 	.short	0x001c
        /*0014*/ 	.byte	0x00, 0xf0, 0x11, 0x00


	//----- nvinfo : EIATTR_KPARAM_INFO
	.align		4
.L_455:
        /*0018*/ 	.byte	0x04, 0x17
        /*001a*/ 	.short	(.L_457 - .L_456)
.L_456:
        /*001c*/ 	.word	0x00000000
        /*0020*/ 	.short	0x0003
        /*0022*/ 	.short	0x0018
        /*0024*/ 	.byte	0x00, 0xf0, 0x11, 0x00


	//----- nvinfo : EIATTR_KPARAM_INFO
	.align		4
.L_457:
        /*0028*/ 	.byte	0x04, 0x17
        /*002a*/ 	.short	(.L_459 - .L_458)
.L_458:
        /*002c*/ 	.word	0x00000000
        /*0030*/ 	.short	0x0002
        /*0032*/ 	.short	0x0010
        /*0034*/ 	.byte	0x00, 0xf5, 0x21, 0x00


	//----- nvinfo : EIATTR_KPARAM_INFO
	.align		4
.L_459:
        /*0038*/ 	.byte	0x04, 0x17
        /*003a*/ 	.short	(.L_461 - .L_460)
.L_460:
        /*003c*/ 	.word	0x00000000
        /*0040*/ 	.short	0x0001
        /*0042*/ 	.short	0x0008
        /*0044*/ 	.byte	0x00, 0xf5, 0x21, 0x00


	//----- nvinfo : EIATTR_KPARAM_INFO
	.align		4
.L_461:
        /*0048*/ 	.byte	0x04, 0x17
        /*004a*/ 	.short	(.L_463 - .L_462)
.L_462:
        /*004c*/ 	.word	0x00000000
        /*0050*/ 	.short	0x0000
        /*0052*/ 	.short	0x0000
        /*0054*/ 	.byte	0x00, 0xf5, 0x21, 0x00


	//----- nvinfo : EIATTR_SPARSE_MMA_MASK
	.align		4
.L_463:
        /*0058*/ 	.byte	0x03, 0x50
        /*005a*/ 	.short	0x0000


	//----- nvinfo : EIATTR_MAXREG_COUNT
	.align		4
        /*005c*/ 	.byte	0x03, 0x1b
        /*005e*/ 	.short	0x00ff


	//----- nvinfo : EIATTR_MERCURY_ISA_VERSION
	.align		4
        /*0060*/ 	.byte	0x03, 0x5f
        /*0062*/ 	.short	0x0101


	//----- nvinfo : EIATTR_VRC_CTA_INIT_COUNT
	.align		4
        /*0064*/ 	.byte	0x02, 0x4a
	.zero		1
	.zero		1


	//----- nvinfo : EIATTR_EXIT_INSTR_OFFSETS
	.align		4
        /*0068*/ 	.byte	0x04, 0x1c
        /*006a*/ 	.short	(.L_465 - .L_464)


	//   ....[0]....
.L_464:
        /*006c*/ 	.word	0x000000d0


	//   ....[1]....
        /*0070*/ 	.word	0x00000220


	//----- nvinfo : EIATTR_CBANK_PARAM_SIZE
	.align		4
.L_465:
        /*0074*/ 	.byte	0x03, 0x19
        /*0076*/ 	.short	0x0020


	//----- nvinfo : EIATTR_PARAM_CBANK
	.align		4
        /*0078*/ 	.byte	0x04, 0x0a
        /*007a*/ 	.short	(.L_467 - .L_466)
	.align		4
.L_466:
        /*007c*/ 	.word	index@(.nv.constant0._Z15init_conditionsPdS_S_ii)
        /*0080*/ 	.short	0x0380
        /*0082*/ 	.short	0x0020


	//----- nvinfo : EIATTR_SW_WAR
	.align		4
.L_467:
        /*0084*/ 	.byte	0x04, 0x36
        /*0086*/ 	.short	(.L_469 - .L_468)
.L_468:
        /*0088*/ 	.word	0x00000008
.L_469:


//--------------------- .nv.callgraph             --------------------------
	.section	.nv.callgraph,"",@"SHT_CUDA_CALLGRAPH"
	.align	4
	.sectionentsize	8
	.align		4
        /*0000*/ 	.word	0x00000000
	.align		4
        /*0004*/ 	.word	0xffffffff
	.align		4
        /*0008*/ 	.word	0x00000000
	.align		4
        /*000c*/ 	.word	0xfffffffe
	.align		4
        /*0010*/ 	.word	0x00000000
	.align		4
        /*0014*/ 	.word	0xfffffffd
	.align		4
        /*0018*/ 	.word	0x00000000
	.align		4
        /*001c*/ 	.word	0xfffffffc


//--------------------- .text._Z13bc_V_obstaclePdS_i --------------------------
	.section	.text._Z13bc_V_obstaclePdS_i,"ax",@progbits
	.align	128
        .global         _Z13bc_V_obstaclePdS_i
        .type           _Z13bc_V_obstaclePdS_i,@function
        .size           _Z13bc_V_obstaclePdS_i,(.L_x_111 - _Z13bc_V_obstaclePdS_i)
        .other          _Z13bc_V_obstaclePdS_i,@"STO_CUDA_ENTRY STV_DEFAULT"
_Z13bc_V_obstaclePdS_i:
.text._Z13bc_V_obstaclePdS_i:
[----:B------:R-:W-:Y:S01]  /*0000*/  LDC R1, c[0x0][0x37c] ;  /* 0x0000df00ff017b82 */ /* 0x000fe20000000800 */
[----:B------:R-:W0:Y:S07]  /*0010*/  S2R R3, SR_TID.X ;  /* 0x0000000000037919 */ /* 0x000e2e0000002100 */
[----:B------:R-:W0:Y:S01]  /*0020*/  LDC R0, c[0x0][0x360] ;  /* 0x0000d800ff007b82 */ /* 0x000e220000000800 */
[----:B------:R-:W1:Y:S07]  /*0030*/  S2R R5, SR_TID.Y ;  /* 0x0000000000057919 */ /* 0x000e6e0000002200 */
[----:B------:R-:W0:Y:S08]  /*0040*/  S2UR UR4, SR_CTAID.X ;  /* 0x00000000000479c3 */ /* 0x000e300000002500 */
[----:B------:R-:W1:Y:S08]  /*0050*/  S2UR UR5, SR_CTAID.Y ;  /* 0x00000000000579c3 */ /* 0x000e700000002600 */
[----:B------:R-:W1:Y:S01]  /*0060*/  LDC R2, c[0x0][0x364] ;  /* 0x0000d900ff027b82 */ /* 0x000e620000000800 */
[----:B0-----:R-:W-:-:S04]  /*0070*/  IMAD R0, R0, UR4, R3 ;  /* 0x0000000400007c24 */ /* 0x001fc8000f8e0203 */
[----:B------:R-:W-:Y:S02]  /*0080*/  VIADD R0, R0, 0x60 ;  /* 0x0000006000007836 */ /* 0x000fe40000000000 */
[----:B-1----:R-:W-:-:S05]  /*0090*/  IMAD R2, R2, UR5, R5 ;  /* 0x0000000502027c24 */ /* 0x002fca000f8e0205 */
[----:B------:R-:W-:-:S04]  /*00a0*/  ISETP.GT.U32.AND P0, PT, R2, 0xa, PT ;  /* 0x0000000a0200780c */ /* 0x000fc80003f04070 */
[----:B------:R-:W-:-:S13]  /*00b0*/  ISETP.GT.OR P0, PT, R0, 0x6a, P0 ;  /* 0x0000006a0000780c */ /* 0x000fda0000704670 */
[----:B------:R-:W-:Y:S05]  /*00c0*/  @P0 EXIT ;  /* 0x000000000000094d */ /* 0x000fea0003800000 */
[----:B------:R-:W0:Y:S01]  /*00d0*/  LDCU UR4, c[0x0][0x390] ;  /* 0x00007200ff0477ac */ /* 0x000e220008000800 */
[----:B------:R-:W1:Y:S01]  /*00e0*/  LDCU.128 UR8, c[0x0][0x380] ;  /* 0x00007000ff0877ac */ /* 0x000e620008000c00 */
[----:B0-----:R-:W-:-:S06]  /*00f0*/  UIADD3 UR4, UPT, UPT, UR4, 0x2, URZ ;  /* 0x0000000204047890 */ /* 0x001fcc000fffe0ff */
[----:B------:R-:W-:-:S05]  /*0100*/  IMAD R3, R0, UR4, RZ ;  /* 0x0000000400037c24 */ /* 0x000fca000f8e02ff */
[----:B------:R-:W-:Y:S01]  /*0110*/  IADD3 R0, P0, PT, R2, R3, RZ ;  /* 0x0000000302007210 */ /* 0x000fe20007f1e0ff */
[----:B------:R-:W0:Y:S03]  /*0120*/  LDCU.64 UR4, c[0x0][0x358] ;  /* 0x00006b00ff0477ac */ /* 0x000e260008000a00 */
[----:B------:R-:W-:Y:S01]  /*0130*/  LEA.HI.X.SX32 R3, R3, RZ, 0x1, P0 ;  /* 0x000000ff03037211 */ /* 0x000fe200000f0eff */
[----:B------:R-:W-:-:S03]  /*0140*/  IMAD.SHL.U32 R2, R0, 0x8, RZ ;  /* 0x0000000800027824 */ /* 0x000fc600078e00ff */
[----:B------:R-:W-:Y:S02]  /*0150*/  SHF.L.U64.HI R0, R0, 0x3, R3 ;  /* 0x0000000300007819 */ /* 0x000fe40000010203 */
[C---:B-1----:R-:W-:Y:S02]  /*0160*/  IADD3 R4, P0, PT, R2.reuse, UR8, RZ ;  /* 0x0000000802047c10 */ /* 0x042fe4000ff1e0ff */
[----:B------:R-:W-:Y:S02]  /*0170*/  IADD3 R2, P1, PT, R2, UR10, RZ ;  /* 0x0000000a02027c10 */ /* 0x000fe4000ff3e0ff */
[C---:B------:R-:W-:Y:S02]  /*0180*/  IADD3.X R5, PT, PT, R0.reuse, UR9, RZ, P0, !PT ;  /* 0x0000000900057c10 */ /* 0x040fe400087fe4ff */
[----:B------:R-:W-:-:S03]  /*0190*/  IADD3.X R3, PT, PT, R0, UR11, RZ, P1, !PT ;  /* 0x0000000b00037c10 */ /* 0x000fc60008ffe4ff */
[----:B0-----:R-:W-:Y:S04]  /*01a0*/  STG.E.64 desc[UR4][R4.64+0x300], RZ ;  /* 0x000300ff04007986 */ /* 0x001fe8000c101b04 */
[----:B------:R-:W-:Y:S01]  /*01b0*/  STG.E.64 desc[UR4][R2.64+0x300], RZ ;  /* 0x000300ff02007986 */ /* 0x000fe2000c101b04 */
[----:B------:R-:W-:Y:S05]  /*01c0*/  EXIT ;  /* 0x000000000000794d */ /* 0x000fea0003800000 */
.L_x_0:
[----:B------:R-:W-:-:S00]  /*01d0*/  BRA `(.L_x_0) ;  /* 0xfffffffc00fc7947 */ /* 0x000fc0000383ffff */
[----:B------:R-:W-:-:S00]  /*01e0*/  NOP ;  /* 0x0000000000007918 */ /* 0x000fc00000000000 */
        /* <DEDUP_REMOVED lines=9> */
.L_x_111:


//--------------------- .text._Z8bc_V_topPdS_ii   --------------------------
	.section	.text._Z8bc_V_topPdS_ii,"ax",@progbits
	.align	128
        .global         _Z8bc_V_topPdS_ii
        .type           _Z8bc_V_topPdS_ii,@function
        .size           _Z8bc_V_topPdS_ii,(.L_x_112 - _Z8bc_V_topPdS_ii)
        .other          _Z8bc_V_topPdS_ii,@"STO_CUDA_ENTRY STV_DEFAULT"
_Z8bc_V_topPdS_ii:
.text._Z8bc_V_topPdS_ii:
[----:B------:R-:W-:Y:S01]  /*0000*/  LDC R1, c[0x0][0x37c] ;  /* 0x0000df00ff017b82 */ /* 0x000fe20000000800 */
[----:B------:R-:W0:Y:S07]  /*0010*/  S2R R3, SR_TID.X ;  /* 0x0000000000037919 */ /* 0x000e2e0000002100 */
[----:B------:R-:W0:Y:S01]  /*0020*/  S2UR UR4, SR_CTAID.X ;  /* 0x00000000000479c3 */ /* 0x000e220000002500 */
[----:B------:R-:W1:Y:S07]  /*0030*/  LDCU UR5, c[0x0][0x390] ;  /* 0x00007200ff0577ac */ /* 0x000e6e0008000800 */
[----:B------:R-:W0:Y:S02]  /*0040*/  LDC R0, c[0x0][0x360] ;  /* 0x0000d800ff007b82 */ /* 0x000e240000000800 */
[----:B0-----:R-:W-:-:S04]  /*0050*/  IMAD R0, R0, UR4, R3 ;  /* 0x0000000400007c24 */ /* 0x001fc8000f8e0203 */
[----:B------:R-:W-:-:S05]  /*0060*/  VIADD R0, R0, 0x1 ;  /* 0x0000000100007836 */ /* 0x000fca0000000000 */
[----:B-1----:R-:W-:-:S13]  /*0070*/  ISETP.GT.AND P0, PT, R0, UR5, PT ;  /* 0x0000000500007c0c */ /* 0x002fda000bf04270 */
[----:B------:R-:W-:Y:S05]  /*0080*/  @P0 EXIT ;  /* 0x000000000000094d */ /* 0x000fea0003800000 */
[----:B------:R-:W0:Y:S01]  /*0090*/  LDCU UR7, c[0x0][0x394] ;  /* 0x00007280ff0777ac */ /* 0x000e220008000800 */
[----:B------:R-:W1:Y:S01]  /*00a0*/  LDC.64 R10, c[0x0][0x380] ;  /* 0x0000e000ff0a7b82 */ /* 0x000e620000000a00 */
[----:B------:R-:W2:Y:S07]  /*00b0*/  LDCU.128 UR8, c[0x0][0x380] ;  /* 0x00007000ff0877ac */ /* 0x000eae0008000c00 */
[----:B------:R-:W3:Y:S01]  /*00c0*/  LDC.64 R14, c[0x0][0x388] ;  /* 0x0000e200ff0e7b82 */ /* 0x000ee20000000a00 */
[----:B0-----:R-:W-:-:S02]  /*00d0*/  UIADD3 UR4, UPT, UPT, UR7, 0x2, URZ ;  /* 0x0000000207047890 */ /* 0x001fc4000fffe0ff */
[----:B------:R-:W-:-:S04]  /*00e0*/  USHF.R.S32.HI UR6, URZ, 0x1f, UR7 ;  /* 0x0000001fff067899 */ /* 0x000fc80008011407 */
[----:B------:R-:W-:-:S05]  /*00f0*/  IMAD R0, R0, UR4, RZ ;  /* 0x0000000400007c24 */ /* 0x000fca000f8e02ff */
[C---:B------:R-:W-:Y:S01]  /*0100*/  IADD3 R13, P0, PT, R0.reuse, UR7, RZ ;  /* 0x00000007000d7c10 */ /* 0x040fe2000ff1e0ff */
[----:B------:R-:W0:Y:S03]  /*0110*/  LDCU.64 UR4, c[0x0][0x358] ;  /* 0x00006b00ff0477ac */ /* 0x000e260008000a00 */
[----:B------:R-:W-:Y:S01]  /*0120*/  LEA.HI.X.SX32 R2, R0, UR6, 0x1, P0 ;  /* 0x0000000600027c11 */ /* 0x000fe200080f0eff */
[----:B------:R-:W-:-:S03]  /*0130*/  IMAD.SHL.U32 R12, R13, 0x8, RZ ;  /* 0x000000080d0c7824 */ /* 0x000fc600078e00ff */
[----:B------:R-:W-:Y:S02]  /*0140*/  SHF.L.U64.HI R13, R13, 0x3, R2 ;  /* 0x000000030d0d7819 */ /* 0x000fe40000010202 */
[----:B--2---:R-:W-:-:S04]  /*0150*/  IADD3 R4, P0, PT, R12, UR8, RZ ;  /* 0x000000080c047c10 */ /* 0x004fc8000ff1e0ff */
[----:B------:R-:W-:-:S05]  /*0160*/  IADD3.X R5, PT, PT, R13, UR9, RZ, P0, !PT ;  /* 0x000000090d057c10 */ /* 0x000fca00087fe4ff */
[----:B0-----:R-:W2:Y:S04]  /*0170*/  LDG.E.64 R2, desc[UR4][R4.64+-0x8] ;  /* 0xfffff80404027981 */ /* 0x001ea8000c1e1b00 */
[----:B------:R-:W4:Y:S01]  /*0180*/  LDG.E.64 R8, desc[UR4][R4.64+-0x10] ;  /* 0xfffff00404087981 */ /* 0x000f22000c1e1b00 */
[----:B------:R-:W-:Y:S01]  /*0190*/  VIADD R17, R0, UR7 ;  /* 0x0000000700117c36 */ /* 0x000fe20008000000 */
[----:B--2---:R-:W-:Y:S01]  /*01a0*/  DADD R6, R2, R2 ;  /* 0x0000000002067229 */ /* 0x004fe20000000002 */
[----:B------:R-:W-:-:S04]  /*01b0*/  IADD3 R2, P0, PT, R12, UR10, RZ ;  /* 0x0000000a0c027c10 */ /* 0x000fc8000ff1e0ff */
[----:B------:R-:W-:-:S03]  /*01c0*/  IADD3.X R3, PT, PT, R13, UR11, RZ, P0, !PT ;  /* 0x0000000b0d037c10 */ /* 0x000fc600087fe4ff */
[----:B----4-:R-:W-:Y:S01]  /*01d0*/  DADD R8, R6, -R8 ;  /* 0x0000000006087229 */ /* 0x010fe20000000808 */
[----:B-1----:R-:W-:-:S06]  /*01e0*/  IMAD.WIDE R6, R17, 0x8, R10 ;  /* 0x0000000811067825 */ /* 0x002fcc00078e020a */
[----:B------:R0:W-:Y:S04]  /*01f0*/  STG.E.64 desc[UR4][R6.64], R8 ;  /* 0x0000000806007986 */ /* 0x0001e8000c101b04 */
[----:B------:R-:W2:Y:S04]  /*0200*/  LDG.E.64 R10, desc[UR4][R2.64+-0x8] ;  /* 0xfffff804020a7981 */ /* 0x000ea8000c1e1b00 */
[----:B------:R-:W4:Y:S01]  /*0210*/  LDG.E.64 R12, desc[UR4][R2.64+-0x10] ;  /* 0xfffff004020c7981 */ /* 0x000f22000c1e1b00 */
[----:B--2---:R-:W-:-:S08]  /*0220*/  DADD R10, R10, R10 ;  /* 0x000000000a0a7229 */ /* 0x004fd0000000000a */
[----:B----4-:R-:W-:Y:S01]  /*0230*/  DADD R10, R10, -R12 ;  /* 0x000000000a0a7229 */ /* 0x010fe2000000080c */
[----:B---3--:R-:W-:-:S06]  /*0240*/  IMAD.WIDE R12, R17, 0x8, R14 ;  /* 0x00000008110c7825 */ /* 0x008fcc00078e020e */
[----:B------:R-:W-:Y:S04]  /*0250*/  STG.E.64 desc[UR4][R12.64], R10 ;  /* 0x0000000a0c007986 */ /* 0x000fe8000c101b04 */
[----:B------:R-:W2:Y:S04]  /*0260*/  LDG.E.64 R14, desc[UR4][R6.64] ;  /* 0x00000004060e7981 */ /* 0x000ea8000c1e1b00 */
[----:B------:R-:W3:Y:S01]  /*0270*/  LDG.E.64 R4, desc[UR4][R4.64+-0x8] ;  /* 0xfffff80404047981 */ /* 0x000ee2000c1e1b00 */
[----:B--2---:R-:W-:-:S08]  /*0280*/  DADD R14, R14, R14 ;  /* 0x000000000e0e7229 */ /* 0x004fd0000000000e */
[----:B---3--:R-:W-:-:S07]  /*0290*/  DADD R14, R14, -R4 ;  /* 0x000000000e0e7229 */ /* 0x008fce0000000804 */
[----:B------:R-:W-:Y:S04]  /*02a0*/  STG.E.64 desc[UR4][R6.64+0x8], R14 ;  /* 0x0000080e06007986 */ /* 0x000fe8000c101b04 */
[----:B0-----:R-:W2:Y:S04]  /*02b0*/  LDG.E.64 R8, desc[UR4][R12.64] ;  /* 0x000000040c087981 */ /* 0x001ea8000c1e1b00 */
[----:B------:R-:W3:Y:S01]  /*02c0*/  LDG.E.64 R2, desc[UR4][R2.64+-0x8] ;  /* 0xfffff80402027981 */ /* 0x000ee2000c1e1b00 */
[----:B--2---:R-:W-:-:S08]  /*02d0*/  DADD R8, R8, R8 ;  /* 0x0000000008087229 */ /* 0x004fd00000000008 */
[----:B---3--:R-:W-:-:S07]  /*02e0*/  DADD R8, R8, -R2 ;  /* 0x0000000008087229 */ /* 0x008fce0000000802 */
[----:B------:R-:W-:Y:S01]  /*02f0*/  STG.E.64 desc[UR4][R12.64+0x8], R8 ;  /* 0x000008080c007986 */ /* 0x000fe2000c101b04 */
[----:B------:R-:W-:Y:S05]  /*0300*/  EXIT ;  /* 0x000000000000794d */ /* 0x000fea0003800000 */
.L_x_1:
        /* <DEDUP_REMOVED lines=15> */
.L_x_112:


//--------------------- .text._Z11bc_V_bottomPdS_ii --------------------------
	.section	.text._Z11bc_V_bottomPdS_ii,"ax",@progbits
	.align	128
        .global         _Z11bc_V_bottomPdS_ii
        .type           _Z11bc_V_bottomPdS_ii,@function
        .size           _Z11bc_V_bottomPdS_ii,(.L_x_113 - _Z11bc_V_bottomPdS_ii)
        .other          _Z11bc_V_bottomPdS_ii,@"STO_CUDA_ENTRY STV_DEFAULT"
_Z11bc_V_bottomPdS_ii:
.text._Z11bc_V_bottomPdS_ii:
[----:B------:R-:W-:Y:S01]  /*0000*/  LDC R1, c[0x0][0x37c] ;  /* 0x0000df00ff017b82 */ /* 0x000fe20000000800 */
[----:B------:R-:W0:Y:S07]  /*0010*/  S2R R3, SR_TID.X ;  /* 0x0000000000037919 */ /* 0x000e2e0000002100 */
[----:B------:R-:W0:Y:S01]  /*0020*/  S2UR UR4, SR_CTAID.X ;  /* 0x00000000000479c3 */ /* 0x000e220000002500 */
[----:B------:R-:W1:Y:S07]  /*0030*/  LDCU UR5, c[0x0][0x390] ;  /* 0x00007200ff0577ac */ /* 0x000e6e0008000800 */
[----:B------:R-:W0:Y:S02]  /*0040*/  LDC R0, c[0x0][0x360] ;  /* 0x0000d800ff007b82 */ /* 0x000e240000000800 */
[----:B0-----:R-:W-:-:S05]  /*0050*/  IMAD R0, R0, UR4, R3 ;  /* 0x0000000400007c24 */ /* 0x001fca000f8e0203 */
[----:B------:R-:W-:-:S04]  /*0060*/  IADD3 R0, PT, PT, R0, 0x1, RZ ;  /* 0x0000000100007810 */ /* 0x000fc80007ffe0ff */
[----:B-1----:R-:W-:-:S13]  /*0070*/  ISETP.GT.AND P0, PT, R0, UR5, PT ;  /* 0x0000000500007c0c */ /* 0x002fda000bf04270 */
[----:B------:R-:W-:Y:S05]  /*0080*/  @P0 EXIT ;  /* 0x000000000000094d */ /* 0x000fea0003800000 */
[----:B------:R-:W0:Y:S01]  /*0090*/  LDCU UR4, c[0x0][0x394] ;  /* 0x00007280ff0477ac */ /* 0x000e220008000800 */
[----:B------:R-:W1:Y:S01]  /*00a0*/  LDC.64 R4, c[0x0][0x380] ;  /* 0x0000e000ff047b82 */ /* 0x000e620000000a00 */
[----:B------:R-:W2:Y:S07]  /*00b0*/  LDCU.64 UR6, c[0x0][0x358] ;  /* 0x00006b00ff0677ac */ /* 0x000eae0008000a00 */
[----:B------:R-:W3:Y:S01]  /*00c0*/  LDC.64 R8, c[0x0][0x388] ;  /* 0x0000e200ff087b82 */ /* 0x000ee20000000a00 */
[----:B0-----:R-:W-:-:S06]  /*00d0*/  UIADD3 UR4, UPT, UPT, UR4, 0x2, URZ ;  /* 0x0000000204047890 */ /* 0x001fcc000fffe0ff */
[----:B------:R-:W-:-:S04]  /*00e0*/  IMAD R11, R0, UR4, RZ ;  /* 0x00000004000b7c24 */ /* 0x000fc8000f8e02ff */
[----:B-1----:R-:W-:-:S05]  /*00f0*/  IMAD.WIDE R4, R11, 0x8, R4 ;  /* 0x000000080b047825 */ /* 0x002fca00078e0204 */
[----:B--2---:R-:W2:Y:S04]  /*0100*/  LDG.E.64 R2, desc[UR6][R4.64+0x10] ;  /* 0x0000100604027981 */ /* 0x004ea8000c1e1b00 */
[----:B------:R-:W4:Y:S01]  /*0110*/  LDG.E.64 R6, desc[UR6][R4.64+0x18] ;  /* 0x0000180604067981 */ /* 0x000f22000c1e1b00 */
[----:B--2---:R-:W-:-:S08]  /*0120*/  DADD R2, R2, R2 ;  /* 0x0000000002027229 */ /* 0x004fd00000000002 */
[----:B----4-:R-:W-:Y:S01]  /*0130*/  DADD R6, R2, -R6 ;  /* 0x0000000002067229 */ /* 0x010fe20000000806 */
[----:B---3--:R-:W-:-:S06]  /*0140*/  IMAD.WIDE R2, R11, 0x8, R8 ;  /* 0x000000080b027825 */ /* 0x008fcc00078e0208 */
[----:B------:R0:W-:Y:S04]  /*0150*/  STG.E.64 desc[UR6][R4.64+0x8], R6 ;  /* 0x0000080604007986 */ /* 0x0001e8000c101b06 */
[----:B------:R-:W2:Y:S04]  /*0160*/  LDG.E.64 R8, desc[UR6][R2.64+0x10] ;  /* 0x0000100602087981 */ /* 0x000ea8000c1e1b00 */
[----:B------:R-:W3:Y:S01]  /*0170*/  LDG.E.64 R10, desc[UR6][R2.64+0x18] ;  /* 0x00001806020a7981 */ /* 0x000ee2000c1e1b00 */
[----:B--2---:R-:W-:-:S08]  /*0180*/  DADD R8, R8, R8 ;  /* 0x0000000008087229 */ /* 0x004fd00000000008 */
[----:B---3--:R-:W-:-:S07]  /*0190*/  DADD R8, R8, -R10 ;  /* 0x0000000008087229 */ /* 0x008fce000000080a */
        /* <DEDUP_REMOVED lines=12> */
.L_x_2:
        /* <DEDUP_REMOVED lines=10> */
.L_x_113:


//--------------------- .text._Z15bc_V_downstreamPdS_i --------------------------
	.section	.text._Z15bc_V_downstreamPdS_i,"ax",@progbits
	.align	128
        .global         _Z15bc_V_downstreamPdS_i
        .type           _Z15bc_V_downstreamPdS_i,@function
        .size           _Z15bc_V_downstreamPdS_i,(.L_x_114 - _Z15bc_V_downstreamPdS_i)
        .other          _Z15bc_V_downstreamPdS_i,@"STO_CUDA_ENTRY STV_DEFAULT"
_Z15bc_V_downstreamPdS_i:
.text._Z15bc_V_downstreamPdS_i:
[----:B------:R-:W-:Y:S01]  /*0000*/  LDC R1, c[0x0][0x37c] ;  /* 0x0000df00ff017b82 */ /* 0x000fe20000000800 */
[----:B------:R-:W0:Y:S07]  /*0010*/  S2R R3, SR_TID.X ;  /* 0x0000000000037919 */ /* 0x000e2e0000002100 */
[----:B------:R-:W0:Y:S08]  /*0020*/  S2UR UR4, SR_CTAID.X ;  /* 0x00000000000479c3 */ /* 0x000e300000002500 */
[----:B------:R-:W0:Y:S08]  /*0030*/  LDC R0, c[0x0][0x360] ;  /* 0x0000d800ff007b82 */ /* 0x000e300000000800 */
[----:B------:R-:W1:Y:S01]  /*0040*/  LDC R9, c[0x0][0x390] ;  /* 0x0000e400ff097b82 */ /* 0x000e620000000800 */
[----:B0-----:R-:W-:-:S05]  /*0050*/  IMAD R0, R0, UR4, R3 ;  /* 0x0000000400007c24 */ /* 0x001fca000f8e0203 */
[----:B------:R-:W-:-:S04]  /*0060*/  IADD3 R0, PT, PT, R0, 0x1, RZ ;  /* 0x0000000100007810 */ /* 0x000fc80007ffe0ff */
[----:B-1----:R-:W-:-:S13]  /*0070*/  ISETP.GT.AND P0, PT, R0, R9, PT ;  /* 0x000000090000720c */ /* 0x002fda0003f04270 */
[----:B------:R-:W-:Y:S05]  /*0080*/  @P0 EXIT ;  /* 0x000000000000094d */ /* 0x000fea0003800000 */
[----:B------:R-:W0:Y:S01]  /*0090*/  LDC.64 R2, c[0x0][0x380] ;  /* 0x0000e000ff027b82 */ /* 0x000e220000000a00 */
[----:B------:R-:W1:Y:S01]  /*00a0*/  LDCU.64 UR4, c[0x0][0x358] ;  /* 0x00006b00ff0477ac */ /* 0x000e620008000a00 */
[C-C-:B------:R-:W-:Y:S02]  /*00b0*/  IMAD R4, R9.reuse, 0x190, R0.reuse ;  /* 0x0000019009047824 */ /* 0x140fe400078e0200 */
[----:B------:R-:W-:-:S03]  /*00c0*/  IMAD R6, R9, 0x18f, R0 ;  /* 0x0000018f09067824 */ /* 0x000fc600078e0200 */
[----:B------:R-:W-:Y:S02]  /*00d0*/  IADD3 R21, PT, PT, R4, 0x320, RZ ;  /* 0x0000032004157810 */ /* 0x000fe40007ffe0ff */
[----:B------:R-:W-:Y:S02]  /*00e0*/  IADD3 R23, PT, PT, R6, 0x31e, RZ ;  /* 0x0000031e06177810 */ /* 0x000fe40007ffe0ff */
[----:B------:R-:W2:Y:S01]  /*00f0*/  LDC.64 R6, c[0x0][0x388] ;  /* 0x0000e200ff067b82 */ /* 0x000ea20000000a00 */
[----:B0-----:R-:W-:-:S05]  /*0100*/  IMAD.WIDE R4, R21, 0x8, R2 ;  /* 0x0000000815047825 */ /* 0x001fca00078e0202 */
[----:B-1----:R-:W3:Y:S01]  /*0110*/  LDG.E.64 R10, desc[UR4][R4.64] ;  /* 0x00000004040a7981 */ /* 0x002ee2000c1e1b00 */
[----:B------:R-:W-:-:S06]  /*0120*/  IMAD.WIDE R16, R23, 0x8, R2 ;  /* 0x0000000817107825 */ /* 0x000fcc00078e0202 */
[----:B------:R-:W4:Y:S01]  /*0130*/  LDG.E.64 R16, desc[UR4][R16.64] ;  /* 0x0000000410107981 */ /* 0x000f22000c1e1b00 */
[----:B------:R-:W-:-:S05]  /*0140*/  IMAD R15, R9, 0x191, R0 ;  /* 0x00000191090f7824 */ /* 0x000fca00078e0200 */
[----:B------:R-:W-:-:S05]  /*0150*/  IADD3 R15, PT, PT, R15, 0x322, RZ ;  /* 0x000003220f0f7810 */ /* 0x000fca0007ffe0ff */
[----:B------:R-:W-:-:S04]  /*0160*/  IMAD.WIDE R12, R15, 0x8, R2 ;  /* 0x000000080f0c7825 */ /* 0x000fc800078e0202 */
[----:B--2---:R-:W-:Y:S01]  /*0170*/  IMAD.WIDE R22, R23, 0x8, R6 ;  /* 0x0000000817167825 */ /* 0x004fe200078e0206 */
[----:B---3--:R-:W-:-:S08]  /*0180*/  DADD R10, R10, R10 ;  /* 0x000000000a0a7229 */ /* 0x008fd0000000000a */
[----:B----4-:R-:W-:Y:S01]  /*0190*/  DADD R18, R10, -R16 ;  /* 0x000000000a127229 */ /* 0x010fe20000000810 */
[----:B------:R-:W-:-:S06]  /*01a0*/  IMAD.WIDE R10, R21, 0x8, R6 ;  /* 0x00000008150a7825 */ /* 0x000fcc00078e0206 */
[----:B------:R0:W-:Y:S04]  /*01b0*/  STG.E.64 desc[UR4][R12.64], R18 ;  /* 0x000000120c007986 */ /* 0x0001e8000c101b04 */
[----:B------:R-:W2:Y:S04]  /*01c0*/  LDG.E.64 R20, desc[UR4][R10.64] ;  /* 0x000000040a147981 */ /* 0x000ea8000c1e1b00 */
[----:B------:R-:W3:Y:S01]  /*01d0*/  LDG.E.64 R22, desc[UR4][R22.64] ;  /* 0x0000000416167981 */ /* 0x000ee2000c1e1b00 */
[----:B------:R-:W-:Y:S01]  /*01e0*/  IMAD.WIDE R14, R15, 0x8, R6 ;  /* 0x000000080f0e7825 */ /* 0x000fe200078e0206 */
[----:B--2---:R-:W-:-:S08]  /*01f0*/  DADD R20, R20, R20 ;  /* 0x0000000014147229 */ /* 0x004fd00000000014 */
[----:B---3--:R-:W-:-:S07]  /*0200*/  DADD R20, R20, -R22 ;  /* 0x0000000014147229 */ /* 0x008fce0000000816 */
[----:B------:R-:W-:Y:S04]  /*0210*/  STG.E.64 desc[UR4][R14.64], R20 ;  /* 0x000000140e007986 */ /* 0x000fe8000c101b04 */
[----:B------:R-:W2:Y:S04]  /*0220*/  LDG.E.64 R16, desc[UR4][R12.64] ;  /* 0x000000040c107981 */ /* 0x000ea8000c1e1b00 */
[----:B------:R-:W3:Y:S01]  /*0230*/  LDG.E.64 R4, desc[UR4][R4.64] ;  /* 0x0000000404047981 */ /* 0x000ee2000c1e1b00 */
[----:B------:R-:W-:-:S05]  /*0240*/  IMAD R0, R9, 0x192, R0 ;  /* 0x0000019209007824 */ /* 0x000fca00078e0200 */
[----:B0-----:R-:W-:-:S05]  /*0250*/  IADD3 R19, PT, PT, R0, 0x324, RZ ;  /* 0x0000032400137810 */ /* 0x001fca0007ffe0ff */
[----:B------:R-:W-:Y:S01]  /*0260*/  IMAD.WIDE R2, R19, 0x8, R2 ;  /* 0x0000000813027825 */ /* 0x000fe200078e0202 */
[----:B--2---:R-:W-:-:S08]  /*0270*/  DADD R16, R16, R16 ;  /* 0x0000000010107229 */ /* 0x004fd00000000010 */
[----:B---3--:R-:W-:-:S07]  /*0280*/  DADD R16, R16, -R4 ;  /* 0x0000000010107229 */ /* 0x008fce0000000804 */
[----:B------:R-:W-:Y:S04]  /*0290*/  STG.E.64 desc[UR4][R2.64], R16 ;  /* 0x0000001002007986 */ /* 0x000fe8000c101b04 */
[----:B------:R-:W2:Y:S04]  /*02a0*/  LDG.E.64 R8, desc[UR4][R14.64] ;  /* 0x000000040e087981 */ /* 0x000ea8000c1e1b00 */
[----:B------:R-:W3:Y:S01]  /*02b0*/  LDG.E.64 R10, desc[UR4][R10.64] ;  /* 0x000000040a0a7981 */ /* 0x000ee2000c1e1b00 */
[----:B------:R-:W-:Y:S01]  /*02c0*/  IMAD.WIDE R6, R19, 0x8, R6 ;  /* 0x0000000813067825 */ /* 0x000fe200078e0206 */
[----:B--2---:R-:W-:-:S08]  /*02d0*/  DADD R8, R8, R8 ;  /* 0x0000000008087229 */ /* 0x004fd00000000008 */
[----:B---3--:R-:W-:-:S07]  /*02e0*/  DADD R8, R8, -R10 ;  /* 0x0000000008087229 */ /* 0x008fce000000080a */
[----:B------:R-:W-:Y:S01]  /*02f0*/  STG.E.64 desc[UR4][R6.64], R8 ;  /* 0x0000000806007986 */ /* 0x000fe2000c101b04 */
[----:B------:R-:W-:Y:S05]  /*0300*/  EXIT ;  /* 0x000000000000794d */ /* 0x000fea0003800000 */
.L_x_3:
        /* <DEDUP_REMOVED lines=15> */
.L_x_114:


//--------------------- .text._Z11bc_V_inflowPdS_i --------------------------
	.section	.text._Z11bc_V_inflowPdS_i,"ax",@progbits
	.align	128
        .global         _Z11bc_V_inflowPdS_i
        .type           _Z11bc_V_inflowPdS_i,@function
        .size           _Z11bc_V_inflowPdS_i,(.L_x_115 - _Z11bc_V_inflowPdS_i)
        .other          _Z11bc_V_inflowPdS_i,@"STO_CUDA_ENTRY STV_DEFAULT"
_Z11bc_V_inflowPdS_i:
.text._Z11bc_V_inflowPdS_i:
        /* <DEDUP_REMOVED lines=9> */
[----:B------:R-:W0:Y:S01]  /*0090*/  LDC.64 R6, c[0x0][0x380] ;  /* 0x0000e000ff067b82 */ /* 0x000e220000000a00 */
[----:B------:R-:W1:Y:S01]  /*00a0*/  LDCU.64 UR4, c[0x0][0x358] ;  /* 0x00006b00ff0477ac */ /* 0x000e620008000a00 */
[----:B------:R-:W-:Y:S01]  /*00b0*/  IADD3.X R5, PT, PT, R13, UR6, RZ, PT, PT ;  /* 0x000000060d057c10 */ /* 0x000fe2000bfee4ff */
[----:B------:R-:W-:Y:S01]  /*00c0*/  HFMA2 R10, -RZ, RZ, 0, 0 ;  /* 0x00000000ff0a7431 */ /* 0x000fe200000001ff */
[----:B------:R-:W-:-:S04]  /*00d0*/  MOV R11, 0x3ff00000 ;  /* 0x3ff00000000b7802 */ /* 0x000fc80000000f00 */
[----:B------:R-:W2:Y:S01]  /*00e0*/  LDC.64 R8, c[0x0][0x388] ;  /* 0x0000e200ff087b82 */ /* 0x000ea20000000a00 */
[----:B0-----:R-:W-:-:S04]  /*00f0*/  IMAD.WIDE R2, R5, 0x8, R6 ;  /* 0x0000000805027825 */ /* 0x001fc800078e0206 */
[----:B------:R-:W-:Y:S01]  /*0100*/  IMAD.WIDE R6, R13, 0x8, R6 ;  /* 0x000000080d067825 */ /* 0x000fe200078e0206 */
[----:B-1----:R-:W-:Y:S03]  /*0110*/  STG.E.64 desc[UR4][R2.64], R10 ;  /* 0x0000000a02007986 */ /* 0x002fe6000c101b04 */
[----:B--2---:R-:W-:-:S04]  /*0120*/  IMAD.WIDE R4, R5, 0x8, R8 ;  /* 0x0000000805047825 */ /* 0x004fc800078e0208 */
[----:B------:R-:W-:Y:S01]  /*0130*/  IMAD.WIDE R8, R13, 0x8, R8 ;  /* 0x000000080d087825 */ /* 0x000fe200078e0208 */
[----:B------:R-:W-:Y:S04]  /*0140*/  STG.E.64 desc[UR4][R4.64], RZ ;  /* 0x000000ff04007986 */ /* 0x000fe8000c101b04 */
[----:B------:R-:W-:Y:S04]  /*0150*/  STG.E.64 desc[UR4][R6.64], R10 ;  /* 0x0000000a06007986 */ /* 0x000fe8000c101b04 */
[----:B------:R-:W-:Y:S01]  /*0160*/  STG.E.64 desc[UR4][R8.64], RZ ;  /* 0x000000ff08007986 */ /* 0x000fe2000c101b04 */
[----:B------:R-:W-:Y:S05]  /*0170*/  EXIT ;  /* 0x000000000000794d */ /* 0x000fea0003800000 */
.L_x_4:
        /* <DEDUP_REMOVED lines=16> */
.L_x_115:


//--------------------- .text._Z15update_velocityPdS_PKdS1_iidddiiiid --------------------------
	.section	.text._Z15update_velocityPdS_PKdS1_iidddiiiid,"ax",@progbits
	.align	128
        .global         _Z15update_velocityPdS_PKdS1_iidddiiiid
        .type           _Z15update_velocityPdS_PKdS1_iidddiiiid,@function
        .size           _Z15update_velocityPdS_PKdS1_iidddiiiid,(.L_x_105 - _Z15update_velocityPdS_PKdS1_iidddiiiid)
        .other          _Z15update_velocityPdS_PKdS1_iidddiiiid,@"STO_CUDA_ENTRY STV_DEFAULT"
_Z15update_velocityPdS_PKdS1_iidddiiiid:
.text._Z15update_velocityPdS_PKdS1_iidddiiiid:
[----:B------:R-:W-:Y:S01]  /*0000*/  LDC R1, c[0x0][0x37c] ;  /* 0x0000df00ff017b82 */ /* 0x000fe20000000800 */
[----:B------:R-:W0:Y:S07]  /*0010*/  S2R R5, SR_TID.Y ;  /* 0x0000000000057919 */ /* 0x000e2e0000002200 */
[----:B------:R-:W1:Y:S01]  /*0020*/  LDC R0, c[0x0][0x360] ;  /* 0x0000d800ff007b82 */ /* 0x000e620000000800 */
[----:B------:R-:W1:Y:S07]  /*0030*/  S2R R3, SR_TID.X ;  /* 0x0000000000037919 */ /* 0x000e6e0000002100 */
[----:B------:R-:W0:Y:S08]  /*0040*/  S2UR UR5, SR_CTAID.Y ;  /* 0x00000000000579c3 */ /* 0x000e300000002600 */
[----:B------:R-:W0:Y:S08]  /*0050*/  LDC R2, c[0x0][0x364] ;  /* 0x0000d900ff027b82 */ /* 0x000e300000000800 */
[----:B------:R-:W1:Y:S08]  /*0060*/  S2UR UR4, SR_CTAID.X ;  /* 0x00000000000479c3 */ /* 0x000e700000002500 */
[----:B------:R-:W2:Y:S01]  /*0070*/  LDC.64 R6, c[0x0][0x3a0] ;  /* 0x0000e800ff067b82 */ /* 0x000ea20000000a00 */
[----:B0-----:R-:W-:-:S04]  /*0080*/  IMAD R2, R2, UR5, R5 ;  /* 0x0000000502027c24 */ /* 0x001fc8000f8e0205 */
[----:B------:R-:W-:Y:S02]  /*0090*/  VIADD R4, R2, 0x2 ;  /* 0x0000000202047836 */ /* 0x000fe40000000000 */
[----:B-1----:R-:W-:-:S04]  /*00a0*/  IMAD R0, R0, UR4, R3 ;  /* 0x0000000400007c24 */ /* 0x002fc8000f8e0203 */
[----:B------:R-:W-:Y:S01]  /*00b0*/  VIADD R3, R0, 0x2 ;  /* 0x0000000200037836 */ /* 0x000fe20000000000 */
[----:B--2---:R-:W-:-:S04]  /*00c0*/  ISETP.GE.AND P0, PT, R4, R7, PT ;  /* 0x000000070400720c */ /* 0x004fc80003f06270 */
[----:B------:R-:W-:-:S13]  /*00d0*/  ISETP.GE.OR P0, PT, R3, R6, P0 ;  /* 0x000000060300720c */ /* 0x000fda0000706670 */
[----:B------:R-:W-:Y:S05]  /*00e0*/  @P0 EXIT ;  /* 0x000000000000094d */ /* 0x000fea0003800000 */
[----:B------:R-:W0:Y:S01]  /*00f0*/  LDCU.64 UR4, c[0x0][0x3c0] ;  /* 0x00007800ff0477ac */ /* 0x000e220008000a00 */
[----:B------:R-:W-:Y:S01]  /*0100*/  BSSY.RECONVERGENT B0, `(.L_x_5) ;  /* 0x0000009000007945 */ /* 0x000fe20003800200 */
[----:B0-----:R-:W-:-:S04]  /*0110*/  ISETP.GE.AND P0, PT, R3, UR5, PT ;  /* 0x0000000503007c0c */ /* 0x001fc8000bf06270 */
[----:B------:R-:W-:Y:S01]  /*0120*/  ISETP.LE.OR P0, PT, R3, UR4, P0 ;  /* 0x0000000403007c0c */ /* 0x000fe20008703670 */
[----:B------:R-:W0:-:S12]  /*0130*/  LDCU.64 UR4, c[0x0][0x358] ;  /* 0x00006b00ff0477ac */ /* 0x000e180008000a00 */
[----:B------:R-:W-:Y:S05]  /*0140*/  @P0 BRA `(.L_x_6) ;  /* 0x0000000000100947 */ /* 0x000fea0003800000 */
[----:B------:R-:W1:Y:S02]  /*0150*/  LDCU.64 UR6, c[0x0][0x3c8] ;  /* 0x00007900ff0677ac */ /* 0x000e640008000a00 */
[C---:B-1----:R-:W-:Y:S02]  /*0160*/  ISETP.GE.AND P0, PT, R4.reuse, UR7, PT ;  /* 0x0000000704007c0c */ /* 0x042fe4000bf06270 */
[----:B------:R-:W-:-:S13]  /*0170*/  ISETP.GT.AND P1, PT, R4, UR6, PT ;  /* 0x0000000604007c0c */ /* 0x000fda000bf24270 */
[----:B0-----:R-:W-:Y:S05]  /*0180*/  @!P0 EXIT P1 ;  /* 0x000000000000894d */ /* 0x001fea0000800000 */
.L_x_6:
[----:B0-----:R-:W-:Y:S05]  /*0190*/  BSYNC.RECONVERGENT B0 ;  /* 0x0000000000007941 */ /* 0x001fea0003800200 */
.L_x_5:
[----:B------:R-:W-:Y:S01]  /*01a0*/  VIADD R0, R7, 0x2 ;  /* 0x0000000207007836 */ /* 0x000fe20000000000 */
[----:B------:R-:W0:Y:S01]  /*01b0*/  LDCU.64 UR6, c[0x0][0x380] ;  /* 0x00007000ff0677ac */ /* 0x000e220008000a00 */
[----:B------:R-:W1:Y:S02]  /*01c0*/  LDC.64 R26, c[0x0][0x3d0] ;  /* 0x0000f400ff1a7b82 */ /* 0x000e640000000a00 */
[----:B------:R-:W-:-:S04]  /*01d0*/  IMAD R3, R3, R0, RZ ;  /* 0x0000000003037224 */ /* 0x000fc800078e02ff */
[----:B------:R-:W-:Y:S01]  /*01e0*/  IMAD.IADD R5, R0, 0x1, R3 ;  /* 0x0000000100057824 */ /* 0x000fe200078e0203 */
[----:B------:R-:W-:-:S03]  /*01f0*/  IADD3 R4, P0, PT, R2, R3, RZ ;  /* 0x0000000302047210 */ /* 0x000fc60007f1e0ff */
[----:B------:R-:W-:Y:S01]  /*0200*/  IMAD R7, R0, -0x2, R5 ;  /* 0xfffffffe00077824 */ /* 0x000fe200078e0205 */
[----:B------:R-:W-:Y:S01]  /*0210*/  LEA.HI.X.SX32 R3, R3, RZ, 0x1, P0 ;  /* 0x000000ff03037211 */ /* 0x000fe200000f0eff */
[----:B------:R-:W-:Y:S01]  /*0220*/  IMAD.SHL.U32 R6, R4, 0x8, RZ ;  /* 0x0000000804067824 */ /* 0x000fe200078e00ff */
[----:B------:R-:W-:Y:S02]  /*0230*/  IADD3 R34, P0, PT, R2, R5, RZ ;  /* 0x0000000502227210 */ /* 0x000fe40007f1e0ff */
[----:B------:R-:W-:Y:S02]  /*0240*/  SHF.L.U64.HI R0, R4, 0x3, R3 ;  /* 0x0000000304007819 */ /* 0x000fe40000010203 */
[----:B0-----:R-:W-:Y:S01]  /*0250*/  IADD3 R30, P1, PT, R6, UR6, RZ ;  /* 0x00000006061e7c10 */ /* 0x001fe2000ff3e0ff */
[----:B------:R-:W-:Y:S01]  /*0260*/  IMAD.SHL.U32 R33, R34, 0x8, RZ ;  /* 0x0000000822217824 */ /* 0x000fe200078e00ff */
[----:B------:R-:W-:Y:S02]  /*0270*/  LEA.HI.X.SX32 R5, R5, RZ, 0x1, P0 ;  /* 0x000000ff05057211 */ /* 0x000fe400000f0eff */
[----:B------:R-:W-:-:S02]  /*0280*/  IADD3 R2, P0, PT, R2, R7, RZ ;  /* 0x0000000702027210 */ /* 0x000fc40007f1e0ff */
[----:B------:R-:W-:Y:S02]  /*0290*/  IADD3.X R31, PT, PT, R0, UR7, RZ, P1, !PT ;  /* 0x00000007001f7c10 */ /* 0x000fe40008ffe4ff */
[----:B------:R-:W-:Y:S02]  /*02a0*/  LEA.HI.X.SX32 R7, R7, RZ, 0x1, P0 ;  /* 0x000000ff07077211 */ /* 0x000fe400000f0eff */
[----:B------:R-:W-:Y:S01]  /*02b0*/  SHF.L.U64.HI R34, R34, 0x3, R5 ;  /* 0x0000000322227819 */ /* 0x000fe20000010205 */
[----:B------:R-:W2:Y:S01]  /*02c0*/  LDG.E.64 R28, desc[UR4][R30.64+0x10] ;  /* 0x000010041e1c7981 */ /* 0x000ea2000c1e1b00 */
[----:B------:R-:W-:Y:S01]  /*02d0*/  IADD3 R8, P0, PT, R33, UR6, RZ ;  /* 0x0000000621087c10 */ /* 0x000fe2000ff1e0ff */
[----:B------:R-:W-:-:S03]  /*02e0*/  IMAD.SHL.U32 R35, R2, 0x8, RZ ;  /* 0x0000000802237824 */ /* 0x000fc600078e00ff */
[----:B------:R-:W-:Y:S02]  /*02f0*/  IADD3.X R9, PT, PT, R34, UR7, RZ, P0, !PT ;  /* 0x0000000722097c10 */ /* 0x000fe400087fe4ff */
[----:B------:R-:W-:Y:S02]  /*0300*/  SHF.L.U64.HI R36, R2, 0x3, R7 ;  /* 0x0000000302247819 */ /* 0x000fe40000010207 */
[----:B------:R-:W-:Y:S02]  /*0310*/  IADD3 R4, P0, PT, R35, UR6, RZ ;  /* 0x0000000623047c10 */ /* 0x000fe4000ff1e0ff */
[----:B------:R-:W3:Y:S02]  /*0320*/  LDG.E.64 R8, desc[UR4][R8.64+0x10] ;  /* 0x0000100408087981 */ /* 0x000ee4000c1e1b00 */
[----:B------:R-:W-:Y:S01]  /*0330*/  IADD3.X R5, PT, PT, R36, UR7, RZ, P0, !PT ;  /* 0x0000000724057c10 */ /* 0x000fe200087fe4ff */
[----:B------:R-:W1:Y:S05]  /*0340*/  LDCU.64 UR6, c[0x0][0x3a8] ;  /* 0x00007500ff0677ac */ /* 0x000e6a0008000a00 */
[----:B------:R-:W4:Y:S01]  /*0350*/  LDG.E.64 R4, desc[UR4][R4.64+0x10] ;  /* 0x0000100404047981 */ /* 0x000f22000c1e1b00 */
[----:B-1----:R-:W-:-:S08]  /*0360*/  DMUL R26, R26, UR6 ;  /* 0x000000061a1a7c28 */ /* 0x002fd00008000000 */
[----:B------:R-:W-:-:S06]  /*0370*/  DMUL R26, R26, UR6 ;  /* 0x000000061a1a7c28 */ /* 0x000fcc0008000000 */
[----:B------:R-:W0:Y:S01]  /*0380*/  MUFU.RCP64H R3, R27 ;  /* 0x0000001b00037308 */ /* 0x000e220000001800 */
[----:B------:R-:W-:-:S06]  /*0390*/  IMAD.MOV.U32 R2, RZ, RZ, 0x1 ;  /* 0x00000001ff027424 */ /* 0x000fcc00078e00ff */
[----:B0-----:R-:W-:-:S08]  /*03a0*/  DFMA R10, -R26, R2, 1 ;  /* 0x3ff000001a0a742b */ /* 0x001fd00000000102 */
[----:B------:R-:W-:-:S08]  /*03b0*/  DFMA R10, R10, R10, R10 ;  /* 0x0000000a0a0a722b */ /* 0x000fd0000000000a */
[----:B------:R-:W-:-:S08]  /*03c0*/  DFMA R10, R2, R10, R2 ;  /* 0x0000000a020a722b */ /* 0x000fd00000000002 */
[----:B------:R-:W-:-:S08]  /*03d0*/  DFMA R12, -R26, R10, 1 ;  /* 0x3ff000001a0c742b */ /* 0x000fd0000000010a */
[----:B------:R-:W-:Y:S01]  /*03e0*/  DFMA R12, R10, R12, R10 ;  /* 0x0000000c0a0c722b */ /* 0x000fe2000000000a */
[----:B------:R-:W-:Y:S01]  /*03f0*/  BSSY.RECONVERGENT B0, `(.L_x_7) ;  /* 0x0000011000007945 */ /* 0x000fe20003800200 */
[----:B--2---:R-:W-:-:S08]  /*0400*/  DADD R2, R28, R28 ;  /* 0x000000001c027229 */ /* 0x004fd0000000001c */
[----:B---3--:R-:W-:-:S08]  /*0410*/  DADD R8, R8, -R2 ;  /* 0x0000000008087229 */ /* 0x008fd00000000802 */
[----:B----4-:R-:W-:-:S08]  /*0420*/  DADD R16, R8, R4 ;  /* 0x0000000008107229 */ /* 0x010fd00000000004 */
[----:B------:R-:W-:-:S08]  /*0430*/  DMUL R4, R16, R12 ;  /* 0x0000000c10047228 */ /* 0x000fd00000000000 */
[----:B------:R-:W-:-:S08]  /*0440*/  DFMA R8, -R26, R4, R16 ;  /* 0x000000041a08722b */ /* 0x000fd00000000110 */
[----:B------:R-:W-:Y:S01]  /*0450*/  DFMA R4, R12, R8, R4 ;  /* 0x000000080c04722b */ /* 0x000fe20000000004 */
[----:B------:R-:W-:-:S09]  /*0460*/  FSETP.GEU.AND P1, PT, |R17|, 6.5827683646048100446e-37, PT ;  /* 0x036000001100780b */ /* 0x000fd20003f2e200 */
[----:B------:R-:W-:-:S05]  /*0470*/  FFMA R7, RZ, R27, R5 ;  /* 0x0000001bff077223 */ /* 0x000fca0000000005 */
[----:B------:R-:W-:-:S13]  /*0480*/  FSETP.GT.AND P0, PT, |R7|, 1.469367938527859385e-39, PT ;  /* 0x001000000700780b */ /* 0x000fda0003f04200 */
[----:B------:R-:W-:Y:S05]  /*0490*/  @P0 BRA P1, `(.L_x_8) ;  /* 0x0000000000180947 */ /* 0x000fea0000800000 */
[----:B------:R-:W-:Y:S01]  /*04a0*/  IMAD.MOV.U32 R18, RZ, RZ, R26 ;  /* 0x000000ffff127224 */ /* 0x000fe200078e001a */
[----:B------:R-:W-:Y:S01]  /*04b0*/  MOV R8, 0x4e0 ;  /* 0x000004e000087802 */ /* 0x000fe20000000f00 */
[----:B------:R-:W-:-:S07]  /*04c0*/  IMAD.MOV.U32 R19, RZ, RZ, R27 ;  /* 0x000000ffff137224 */ /* 0x000fce00078e001b */
[----:B------:R-:W-:Y:S05]  /*04d0*/  CALL.REL.NOINC `($__internal_0_$__cuda_sm20_div_rn_f64_full) ;  /* 0x0000000400c07944 */ /* 0x000fea0003c00000 */
[----:B------:R-:W-:Y:S02]  /*04e0*/  IMAD.MOV.U32 R4, RZ, RZ, R38 ;  /* 0x000000ffff047224 */ /* 0x000fe400078e0026 */
[----:B------:R-:W-:-:S07]  /*04f0*/  IMAD.MOV.U32 R5, RZ, RZ, R39 ;  /* 0x000000ffff057224 */ /* 0x000fce00078e0027 */
.L_x_8:
[----:B------:R-:W-:Y:S05]  /*0500*/  BSYNC.RECONVERGENT B0 ;  /* 0x0000000000007941 */ /* 0x000fea0003800200 */
.L_x_7:
[----:B------:R-:W2:Y:S01]  /*0510*/  LDG.E.64 R10, desc[UR4][R30.64+0x18] ;  /* 0x000018041e0a7981 */ /* 0x000ea2000c1e1b00 */
[----:B------:R-:W0:Y:S01]  /*0520*/  LDC.64 R24, c[0x0][0x3d0] ;  /* 0x0000f400ff187b82 */ /* 0x000e220000000a00 */
[----:B------:R-:W0:Y:S02]  /*0530*/  LDCU.64 UR6, c[0x0][0x3b0] ;  /* 0x00007600ff0677ac */ /* 0x000e240008000a00 */
[----:B------:R-:W3:Y:S01]  /*0540*/  LDG.E.64 R8, desc[UR4][R30.64+0x8] ;  /* 0x000008041e087981 */ /* 0x000ee2000c1e1b00 */
[----:B------:R-:W-:Y:S01]  /*0550*/  IMAD.MOV.U32 R12, RZ, RZ, 0x1 ;  /* 0x00000001ff0c7424 */ /* 0x000fe200078e00ff */
[----:B------:R-:W-:Y:S01]  /*0560*/  BSSY.RECONVERGENT B0, `(.L_x_9) ;  /* 0x0000018000007945 */ /* 0x000fe20003800200 */
[----:B0-----:R-:W-:-:S08]  /*0570*/  DMUL R24, R24, UR6 ;  /* 0x0000000618187c28 */ /* 0x001fd00008000000 */
[----:B------:R-:W-:-:S06]  /*0580*/  DMUL R24, R24, UR6 ;  /* 0x0000000618187c28 */ /* 0x000fcc0008000000 */
[----:B------:R-:W0:Y:S02]  /*0590*/  MUFU.RCP64H R13, R25 ;  /* 0x00000019000d7308 */ /* 0x000e240000001800 */
[----:B0-----:R-:W-:-:S08]  /*05a0*/  DFMA R14, -R24, R12, 1 ;  /* 0x3ff00000180e742b */ /* 0x001fd0000000010c */
[----:B------:R-:W-:-:S08]  /*05b0*/  DFMA R14, R14, R14, R14 ;  /* 0x0000000e0e0e722b */ /* 0x000fd0000000000e */
[----:B------:R-:W-:Y:S02]  /*05c0*/  DFMA R14, R12, R14, R12 ;  /* 0x0000000e0c0e722b */ /* 0x000fe4000000000c */
[----:B--2---:R-:W-:-:S06]  /*05d0*/  DADD R10, -R2, R10 ;  /* 0x00000000020a7229 */ /* 0x004fcc000000010a */
[----:B------:R-:W-:Y:S02]  /*05e0*/  DFMA R2, -R24, R14, 1 ;  /* 0x3ff000001802742b */ /* 0x000fe4000000010e */
[----:B---3--:R-:W-:-:S06]  /*05f0*/  DADD R16, R10, R8 ;  /* 0x000000000a107229 */ /* 0x008fcc0000000008 */
[----:B------:R-:W-:-:S08]  /*0600*/  DFMA R2, R14, R2, R14 ;  /* 0x000000020e02722b */ /* 0x000fd0000000000e */
[----:B------:R-:W-:Y:S01]  /*0610*/  DMUL R8, R16, R2 ;  /* 0x0000000210087228 */ /* 0x000fe20000000000 */
[----:B------:R-:W-:-:S07]  /*0620*/  FSETP.GEU.AND P1, PT, |R17|, 6.5827683646048100446e-37, PT ;  /* 0x036000001100780b */ /* 0x000fce0003f2e200 */
[----:B------:R-:W-:-:S08]  /*0630*/  DFMA R10, -R24, R8, R16 ;  /* 0x00000008180a722b */ /* 0x000fd00000000110 */
[----:B------:R-:W-:-:S10]  /*0640*/  DFMA R8, R2, R10, R8 ;  /* 0x0000000a0208722b */ /* 0x000fd40000000008 */
        /* <DEDUP_REMOVED lines=9> */
.L_x_10:
[----:B------:R-:W-:Y:S05]  /*06e0*/  BSYNC.RECONVERGENT B0 ;  /* 0x0000000000007941 */ /* 0x000fea0003800200 */
.L_x_9:
[----:B------:R-:W0:Y:S02]  /*06f0*/  LDCU.64 UR6, c[0x0][0x388] ;  /* 0x00007100ff0677ac */ /* 0x000e240008000a00 */
[----:B0-----:R-:W-:-:S04]  /*0700*/  IADD3 R22, P0, PT, R6, UR6, RZ ;  /* 0x0000000606167c10 */ /* 0x001fc8000ff1e0ff */
[----:B------:R-:W-:Y:S02]  /*0710*/  IADD3.X R23, PT, PT, R0, UR7, RZ, P0, !PT ;  /* 0x0000000700177c10 */ /* 0x000fe400087fe4ff */
[----:B------:R-:W-:-:S03]  /*0720*/  IADD3 R14, P0, PT, R33, UR6, RZ ;  /* 0x00000006210e7c10 */ /* 0x000fc6000ff1e0ff */
[----:B------:R-:W2:Y:S01]  /*0730*/  LDG.E.64 R2, desc[UR4][R22.64+0x10] ;  /* 0x0000100416027981 */ /* 0x000ea2000c1e1b00 */
[----:B------:R-:W-:Y:S02]  /*0740*/  IADD3.X R15, PT, PT, R34, UR7, RZ, P0, !PT ;  /* 0x00000007220f7c10 */ /* 0x000fe400087fe4ff */
[----:B------:R-:W-:-:S03]  /*0750*/  IADD3 R12, P0, PT, R35, UR6, RZ ;  /* 0x00000006230c7c10 */ /* 0x000fc6000ff1e0ff */
[----:B------:R-:W3:Y:S01]  /*0760*/  LDG.E.64 R10, desc[UR4][R14.64+0x10] ;  /* 0x000010040e0a7981 */ /* 0x000ee2000c1e1b00 */
[----:B------:R-:W-:-:S06]  /*0770*/  IADD3.X R13, PT, PT, R36, UR7, RZ, P0, !PT ;  /* 0x00000007240d7c10 */ /* 0x000fcc00087fe4ff */
[----:B------:R-:W4:Y:S01]  /*0780*/  LDG.E.64 R12, desc[UR4][R12.64+0x10] ;  /* 0x000010040c0c7981 */ /* 0x000f22000c1e1b00 */
[----:B------:R-:W0:Y:S01]  /*0790*/  MUFU.RCP64H R17, R27 ;  /* 0x0000001b00117308 */ /* 0x000e220000001800 */
[----:B------:R-:W-:Y:S01]  /*07a0*/  IMAD.MOV.U32 R16, RZ, RZ, 0x1 ;  /* 0x00000001ff107424 */ /* 0x000fe200078e00ff */
[----:B------:R-:W-:Y:S01]  /*07b0*/  BSSY.RECONVERGENT B0, `(.L_x_11) ;  /* 0x0000017000007945 */ /* 0x000fe20003800200 */
[----:B------:R-:W-:-:S04]  /*07c0*/  DADD R4, R8, R4 ;  /* 0x0000000008047229 */ /* 0x000fc80000000004 */
[----:B0-----:R-:W-:-:S08]  /*07d0*/  DFMA R18, -R26, R16, 1 ;  /* 0x3ff000001a12742b */ /* 0x001fd00000000110 */
[----:B------:R-:W-:-:S08]  /*07e0*/  DFMA R18, R18, R18, R18 ;  /* 0x000000121212722b */ /* 0x000fd00000000012 */
[----:B------:R-:W-:Y:S02]  /*07f0*/  DFMA R18, R16, R18, R16 ;  /* 0x000000121012722b */ /* 0x000fe40000000010 */
[----:B--2---:R-:W-:-:S06]  /*0800*/  DADD R34, R2, R2 ;  /* 0x0000000002227229 */ /* 0x004fcc0000000002 */
[----:B------:R-:W-:Y:S02]  /*0810*/  DFMA R2, -R26, R18, 1 ;  /* 0x3ff000001a02742b */ /* 0x000fe40000000112 */
[----:B---3--:R-:W-:-:S06]  /*0820*/  DADD R10, R10, -R34 ;  /* 0x000000000a0a7229 */ /* 0x008fcc0000000822 */
[----:B------:R-:W-:Y:S02]  /*0830*/  DFMA R18, R18, R2, R18 ;  /* 0x000000021212722b */ /* 0x000fe40000000012 */
[----:B----4-:R-:W-:-:S08]  /*0840*/  DADD R16, R10, R12 ;  /* 0x000000000a107229 */ /* 0x010fd0000000000c */
[----:B------:R-:W-:Y:S02]  /*0850*/  DMUL R2, R18, R16 ;  /* 0x0000001012027228 */ /* 0x000fe40000000000 */
[----:B------:R-:W-:-:S06]  /*0860*/  FSETP.GEU.AND P1, PT, |R17|, 6.5827683646048100446e-37, PT ;  /* 0x036000001100780b */ /* 0x000fcc0003f2e200 */
        /* <DEDUP_REMOVED lines=11> */
.L_x_12:
[----:B------:R-:W-:Y:S05]  /*0920*/  BSYNC.RECONVERGENT B0 ;  /* 0x0000000000007941 */ /* 0x000fea0003800200 */
.L_x_11:
[----:B------:R-:W2:Y:S04]  /*0930*/  LDG.E.64 R8, desc[UR4][R22.64+0x18] ;  /* 0x0000180416087981 */ /* 0x000ea8000c1e1b00 */
[----:B------:R-:W3:Y:S01]  /*0940*/  LDG.E.64 R10, desc[UR4][R22.64+0x8] ;  /* 0x00000804160a7981 */ /* 0x000ee2000c1e1b00 */
[----:B------:R-:W0:Y:S01]  /*0950*/  MUFU.RCP64H R13, R25 ;  /* 0x00000019000d7308 */ /* 0x000e220000001800 */
[----:B------:R-:W-:Y:S01]  /*0960*/  IMAD.MOV.U32 R12, RZ, RZ, 0x1 ;  /* 0x00000001ff0c7424 */ /* 0x000fe200078e00ff */
[----:B------:R-:W-:Y:S05]  /*0970*/  BSSY.RECONVERGENT B0, `(.L_x_13) ;  /* 0x0000015000007945 */ /* 0x000fea0003800200 */
[----:B0-----:R-:W-:-:S08]  /*0980*/  DFMA R14, -R24, R12, 1 ;  /* 0x3ff00000180e742b */ /* 0x001fd0000000010c */
[----:B------:R-:W-:-:S08]  /*0990*/  DFMA R14, R14, R14, R14 ;  /* 0x0000000e0e0e722b */ /* 0x000fd0000000000e */
[----:B------:R-:W-:-:S08]  /*09a0*/  DFMA R14, R12, R14, R12 ;  /* 0x0000000e0c0e722b */ /* 0x000fd0000000000c */
[----:B------:R-:W-:-:S08]  /*09b0*/  DFMA R12, -R24, R14, 1 ;  /* 0x3ff00000180c742b */ /* 0x000fd0000000010e */
[----:B------:R-:W-:Y:S02]  /*09c0*/  DFMA R12, R14, R12, R14 ;  /* 0x0000000c0e0c722b */ /* 0x000fe4000000000e */
[----:B--2---:R-:W-:-:S08]  /*09d0*/  DADD R8, -R34, R8 ;  /* 0x0000000022087229 */ /* 0x004fd00000000108 */
[----:B---3--:R-:W-:-:S08]  /*09e0*/  DADD R16, R8, R10 ;  /* 0x0000000008107229 */ /* 0x008fd0000000000a */
        /* <DEDUP_REMOVED lines=13> */
.L_x_14:
[----:B------:R-:W-:Y:S05]  /*0ac0*/  BSYNC.RECONVERGENT B0 ;  /* 0x0000000000007941 */ /* 0x000fea0003800200 */
.L_x_13:
[----:B------:R-:W0:Y:S01]  /*0ad0*/  LDCU.128 UR8, c[0x0][0x390] ;  /* 0x00007200ff0877ac */ /* 0x000e220008000c00 */
[----:B------:R-:W1:Y:S01]  /*0ae0*/  LDCU.64 UR6, c[0x0][0x3b8] ;  /* 0x00007700ff0677ac */ /* 0x000e620008000a00 */
[----:B0-----:R-:W-:-:S04]  /*0af0*/  IADD3 R12, P0, PT, R6, UR8, RZ ;  /* 0x00000008060c7c10 */ /* 0x001fc8000ff1e0ff */
[----:B------:R-:W-:-:S05]  /*0b00*/  IADD3.X R13, PT, PT, R0, UR9, RZ, P0, !PT ;  /* 0x00000009000d7c10 */ /* 0x000fca00087fe4ff */
[----:B------:R-:W2:Y:S01]  /*0b10*/  LDG.E.64 R10, desc[UR4][R12.64+0x10] ;  /* 0x000010040c0a7981 */ /* 0x000ea2000c1e1b00 */
[----:B------:R-:W-:-:S04]  /*0b20*/  IADD3 R6, P0, PT, R6, UR10, RZ ;  /* 0x0000000a06067c10 */ /* 0x000fc8000ff1e0ff */
[----:B------:R-:W-:Y:S01]  /*0b30*/  IADD3.X R7, PT, PT, R0, UR11, RZ, P0, !PT ;  /* 0x0000000b00077c10 */ /* 0x000fe200087fe4ff */
[----:B--2---:R-:W-:-:S08]  /*0b40*/  DADD R4, R4, R10 ;  /* 0x0000000004047229 */ /* 0x004fd0000000000a */
[----:B-1----:R-:W-:-:S07]  /*0b50*/  DFMA R4, R4, UR6, R28 ;  /* 0x0000000604047c2b */ /* 0x002fce000800001c */
[----:B------:R-:W-:Y:S04]  /*0b60*/  STG.E.64 desc[UR4][R30.64+0x10], R4 ;  /* 0x000010041e007986 */ /* 0x000fe8000c101b04 */
[----:B------:R-:W2:Y:S04]  /*0b70*/  LDG.E.64 R6, desc[UR4][R6.64+0x10] ;  /* 0x0000100406067981 */ /* 0x000ea8000c1e1b00 */
[----:B------:R-:W3:Y:S01]  /*0b80*/  LDG.E.64 R10, desc[UR4][R22.64+0x10] ;  /* 0x00001004160a7981 */ /* 0x000ee2000c1e1b00 */
[----:B------:R-:W-:-:S08]  /*0b90*/  DADD R2, R8, R2 ;  /* 0x0000000008027229 */ /* 0x000fd00000000002 */
[----:B--2---:R-:W-:-:S08]  /*0ba0*/  DADD R2, R2, R6 ;  /* 0x0000000002027229 */ /* 0x004fd00000000006 */
[----:B---3--:R-:W-:-:S07]  /*0bb0*/  DFMA R2, R2, UR6, R10 ;  /* 0x0000000602027c2b */ /* 0x008fce000800000a */
[----:B------:R-:W-:Y:S01]  /*0bc0*/  STG.E.64 desc[UR4][R22.64+0x10], R2 ;  /* 0x0000100216007986 */ /* 0x000fe2000c101b04 */
[----:B------:R-:W-:Y:S05]  /*0bd0*/  EXIT ;  /* 0x000000000000794d */ /* 0x000fea0003800000 */
        .weak           $__internal_0_$__cuda_sm20_div_rn_f64_full
        .type           $__internal_0_$__cuda_sm20_div_rn_f64_full,@function
        .size           $__internal_0_$__cuda_sm20_div_rn_f64_full,(.L_x_105 - $__internal_0_$__cuda_sm20_div_rn_f64_full)
$__internal_0_$__cuda_sm20_div_rn_f64_full:
[C---:B------:R-:W-:Y:S01]  /*0be0*/  FSETP.GEU.AND P0, PT, |R19|.reuse, 1.469367938527859385e-39, PT ;  /* 0x001000001300780b */ /* 0x040fe20003f0e200 */
[----:B------:R-:W-:Y:S01]  /*0bf0*/  IMAD.MOV.U32 R12, RZ, RZ, 0x1 ;  /* 0x00000001ff0c7424 */ /* 0x000fe200078e00ff */
[----:B------:R-:W-:Y:S01]  /*0c00*/  LOP3.LUT R20, R19, 0x800fffff, RZ, 0xc0, !PT ;  /* 0x800fffff13147812 */ /* 0x000fe200078ec0ff */
[----:B------:R-:W-:Y:S01]  /*0c10*/  IMAD.MOV.U32 R9, RZ, RZ, 0x1ca00000 ;  /* 0x1ca00000ff097424 */ /* 0x000fe200078e00ff */
[C---:B------:R-:W-:Y:S01]  /*0c20*/  FSETP.GEU.AND P2, PT, |R17|.reuse, 1.469367938527859385e-39, PT ;  /* 0x001000001100780b */ /* 0x040fe20003f4e200 */
[----:B------:R-:W-:Y:S01]  /*0c30*/  IMAD.MOV.U32 R14, RZ, RZ, R16 ;  /* 0x000000ffff0e7224 */ /* 0x000fe200078e0010 */
[----:B------:R-:W-:Y:S01]  /*0c40*/  LOP3.LUT R21, R20, 0x3ff00000, RZ, 0xfc, !PT ;  /* 0x3ff0000014157812 */ /* 0x000fe200078efcff */
[----:B------:R-:W-:Y:S01]  /*0c50*/  IMAD.MOV.U32 R20, RZ, RZ, R18 ;  /* 0x000000ffff147224 */ /* 0x000fe200078e0012 */
[----:B------:R-:W-:Y:S01]  /*0c60*/  LOP3.LUT R7, R17, 0x7ff00000, RZ, 0xc0, !PT ;  /* 0x7ff0000011077812 */ /* 0x000fe200078ec0ff */
[----:B------:R-:W-:Y:S01]  /*0c70*/  BSSY.RECONVERGENT B1, `(.L_x_15) ;  /* 0x000004e000017945 */ /* 0x000fe20003800200 */
[----:B------:R-:W-:-:S03]  /*0c80*/  LOP3.LUT R11, R19, 0x7ff00000, RZ, 0xc0, !PT ;  /* 0x7ff00000130b7812 */ /* 0x000fc600078ec0ff */
[----:B------:R-:W-:Y:S01]  /*0c90*/  @!P0 DMUL R20, R18, 8.98846567431157953865e+307 ;  /* 0x7fe0000012148828 */ /* 0x000fe20000000000 */
[----:B------:R-:W-:-:S03]  /*0ca0*/  ISETP.GE.U32.AND P1, PT, R7, R11, PT ;  /* 0x0000000b0700720c */ /* 0x000fc60003f26070 */
[----:B------:R-:W-:Y:S02]  /*0cb0*/  @!P2 LOP3.LUT R10, R19, 0x7ff00000, RZ, 0xc0, !PT ;  /* 0x7ff00000130aa812 */ /* 0x000fe400078ec0ff */
[----:B------:R-:W0:Y:S01]  /*0cc0*/  MUFU.RCP64H R13, R21 ;  /* 0x00000015000d7308 */ /* 0x000e220000001800 */
[----:B------:R-:W-:Y:S02]  /*0cd0*/  SEL R15, R9, 0x63400000, !P1 ;  /* 0x63400000090f7807 */ /* 0x000fe40004800000 */
[----:B------:R-:W-:Y:S02]  /*0ce0*/  @!P2 ISETP.GE.U32.AND P3, PT, R7, R10, PT ;  /* 0x0000000a0700a20c */ /* 0x000fe40003f66070 */
[----:B------:R-:W-:Y:S02]  /*0cf0*/  LOP3.LUT R15, R15, 0x800fffff, R17, 0xf8, !PT ;  /* 0x800fffff0f0f7812 */ /* 0x000fe400078ef811 */
[----:B------:R-:W-:Y:S01]  /*0d00*/  @!P0 LOP3.LUT R11, R21, 0x7ff00000, RZ, 0xc0, !PT ;  /* 0x7ff00000150b8812 */ /* 0x000fe200078ec0ff */
[----:B0-----:R-:W-:-:S08]  /*0d10*/  DFMA R38, R12, -R20, 1 ;  /* 0x3ff000000c26742b */ /* 0x001fd00000000814 */
[----:B------:R-:W-:-:S08]  /*0d20*/  DFMA R38, R38, R38, R38 ;  /* 0x000000262626722b */ /* 0x000fd00000000026 */
[----:B------:R-:W-:Y:S01]  /*0d30*/  DFMA R38, R12, R38, R12 ;  /* 0x000000260c26722b */ /* 0x000fe2000000000c */
[----:B------:R-:W-:Y:S01]  /*0d40*/  @!P2 SEL R13, R9, 0x63400000, !P3 ;  /* 0x63400000090da807 */ /* 0x000fe20005800000 */
[----:B------:R-:W-:-:S03]  /*0d50*/  @!P2 IMAD.MOV.U32 R12, RZ, RZ, RZ ;  /* 0x000000ffff0ca224 */ /* 0x000fc600078e00ff */
[----:B------:R-:W-:-:S03]  /*0d60*/  @!P2 LOP3.LUT R10, R13, 0x80000000, R17, 0xf8, !PT ;  /* 0x800000000d0aa812 */ /* 0x000fc600078ef811 */
[----:B------:R-:W-:Y:S01]  /*0d70*/  DFMA R40, R38, -R20, 1 ;  /* 0x3ff000002628742b */ /* 0x000fe20000000814 */
[----:B------:R-:W-:Y:S01]  /*0d80*/  @!P2 LOP3.LUT R13, R10, 0x100000, RZ, 0xfc, !PT ;  /* 0x001000000a0da812 */ /* 0x000fe200078efcff */
[----:B------:R-:W-:-:S05]  /*0d90*/  IMAD.MOV.U32 R10, RZ, RZ, R7 ;  /* 0x000000ffff0a7224 */ /* 0x000fca00078e0007 */
[----:B------:R-:W-:Y:S02]  /*0da0*/  @!P2 DFMA R14, R14, 2, -R12 ;  /* 0x400000000e0ea82b */ /* 0x000fe4000000080c */
[----:B------:R-:W-:-:S08]  /*0db0*/  DFMA R40, R38, R40, R38 ;  /* 0x000000282628722b */ /* 0x000fd00000000026 */
[----:B------:R-:W-:Y:S01]  /*0dc0*/  @!P2 LOP3.LUT R10, R15, 0x7ff00000, RZ, 0xc0, !PT ;  /* 0x7ff000000f0aa812 */ /* 0x000fe200078ec0ff */
[----:B------:R-:W-:-:S04]  /*0dd0*/  DMUL R38, R40, R14 ;  /* 0x0000000e28267228 */ /* 0x000fc80000000000 */
[----:B------:R-:W-:-:S04]  /*0de0*/  VIADD R32, R10, 0xffffffff ;  /* 0xffffffff0a207836 */ /* 0x000fc80000000000 */
[----:B------:R-:W-:Y:S01]  /*0df0*/  DFMA R12, R38, -R20, R14 ;  /* 0x80000014260c722b */ /* 0x000fe2000000000e */
[----:B------:R-:W-:Y:S01]  /*0e00*/  ISETP.GT.U32.AND P0, PT, R32, 0x7feffffe, PT ;  /* 0x7feffffe2000780c */ /* 0x000fe20003f04070 */
[----:B------:R-:W-:-:S05]  /*0e10*/  VIADD R32, R11, 0xffffffff ;  /* 0xffffffff0b207836 */ /* 0x000fca0000000000 */
[----:B------:R-:W-:Y:S01]  /*0e20*/  ISETP.GT.U32.OR P0, PT, R32, 0x7feffffe, P0 ;  /* 0x7feffffe2000780c */ /* 0x000fe20000704470 */
[----:B------:R-:W-:-:S12]  /*0e30*/  DFMA R12, R40, R12, R38 ;  /* 0x0000000c280c722b */ /* 0x000fd80000000026 */
[----:B------:R-:W-:Y:S05]  /*0e40*/  @P0 BRA `(.L_x_16) ;  /* 0x00000000006c0947 */ /* 0x000fea0003800000 */
[----:B------:R-:W-:-:S04]  /*0e50*/  LOP3.LUT R10, R19, 0x7ff00000, RZ, 0xc0, !PT ;  /* 0x7ff00000130a7812 */ /* 0x000fc800078ec0ff */
[CC--:B------:R-:W-:Y:S02]  /*0e60*/  VIADDMNMX R11, R7.reuse, -R10.reuse, 0xb9600000, !PT ;  /* 0xb9600000070b7446 */ /* 0x0c0fe4000780090a */
[----:B------:R-:W-:Y:S02]  /*0e70*/  ISETP.GE.U32.AND P0, PT, R7, R10, PT ;  /* 0x0000000a0700720c */ /* 0x000fe40003f06070 */
[----:B------:R-:W-:Y:S02]  /*0e80*/  VIMNMX R7, PT, PT, R11, 0x46a00000, PT ;  /* 0x46a000000b077848 */ /* 0x000fe40003fe0100 */
[----:B------:R-:W-:-:S05]  /*0e90*/  SEL R10, R9, 0x63400000, !P0 ;  /* 0x63400000090a7807 */ /* 0x000fca0004000000 */
[----:B------:R-:W-:Y:S02]  /*0ea0*/  IMAD.IADD R7, R7, 0x1, -R10 ;  /* 0x0000000107077824 */ /* 0x000fe400078e0a0a */
[----:B------:R-:W-:Y:S02]  /*0eb0*/  IMAD.MOV.U32 R10, RZ, RZ, RZ ;  /* 0x000000ffff0a7224 */ /* 0x000fe400078e00ff */
[----:B------:R-:W-:-:S06]  /*0ec0*/  VIADD R11, R7, 0x7fe00000 ;  /* 0x7fe00000070b7836 */ /* 0x000fcc0000000000 */
[----:B------:R-:W-:-:S10]  /*0ed0*/  DMUL R38, R12, R10 ;  /* 0x0000000a0c267228 */ /* 0x000fd40000000000 */
[----:B------:R-:W-:-:S13]  /*0ee0*/  FSETP.GTU.AND P0, PT, |R39|, 1.469367938527859385e-39, PT ;  /* 0x001000002700780b */ /* 0x000fda0003f0c200 */
[----:B------:R-:W-:Y:S05]  /*0ef0*/  @P0 BRA `(.L_x_17) ;  /* 0x0000000000940947 */ /* 0x000fea0003800000 */
[----:B------:R-:W-:-:S06]  /*0f00*/  DFMA R14, R12, -R20, R14 ;  /* 0x800000140c0e722b */ /* 0x000fcc000000000e */
[----:B------:R-:W-:-:S04]  /*0f10*/  IMAD.MOV.U32 R14, RZ, RZ, RZ ;  /* 0x000000ffff0e7224 */ /* 0x000fc800078e00ff */
[C---:B------:R-:W-:Y:S02]  /*0f20*/  FSETP.NEU.AND P0, PT, R15.reuse, RZ, PT ;  /* 0x000000ff0f00720b */ /* 0x040fe40003f0d000 */
[----:B------:R-:W-:-:S04]  /*0f30*/  LOP3.LUT R19, R15, 0x80000000, R19, 0x48, !PT ;  /* 0x800000000f137812 */ /* 0x000fc800078e4813 */
[----:B------:R-:W-:-:S07]  /*0f40*/  LOP3.LUT R15, R19, R11, RZ, 0xfc, !PT ;  /* 0x0000000b130f7212 */ /* 0x000fce00078efcff */
[----:B------:R-:W-:Y:S05]  /*0f50*/  @!P0 BRA `(.L_x_17) ;  /* 0x00000000007c8947 */ /* 0x000fea0003800000 */
[----:B------:R-:W-:Y:S01]  /*0f60*/  IMAD.MOV R11, RZ, RZ, -R7 ;  /* 0x000000ffff0b7224 */ /* 0x000fe200078e0a07 */
[----:B------:R-:W-:Y:S01]  /*0f70*/  IADD3 R7, PT, PT, -R7, -0x43300000, RZ ;  /* 0xbcd0000007077810 */ /* 0x000fe20007ffe1ff */
[----:B------:R-:W-:-:S06]  /*0f80*/  IMAD.MOV.U32 R10, RZ, RZ, RZ ;  /* 0x000000ffff0a7224 */ /* 0x000fcc00078e00ff */
[----:B------:R-:W-:Y:S02]  /*0f90*/  DFMA R10, R38, -R10, R12 ;  /* 0x8000000a260a722b */ /* 0x000fe4000000000c */
[----:B------:R-:W-:-:S08]  /*0fa0*/  DMUL.RP R12, R12, R14 ;  /* 0x0000000e0c0c7228 */ /* 0x000fd00000008000 */
[----:B------:R-:W-:Y:S02]  /*0fb0*/  FSETP.NEU.AND P0, PT, |R11|, R7, PT ;  /* 0x000000070b00720b */ /* 0x000fe40003f0d200 */
[----:B------:R-:W-:Y:S02]  /*0fc0*/  LOP3.LUT R19, R13, R19, RZ, 0x3c, !PT ;  /* 0x000000130d137212 */ /* 0x000fe400078e3cff */
[----:B------:R-:W-:Y:S02]  /*0fd0*/  FSEL R38, R12, R38, !P0 ;  /* 0x000000260c267208 */ /* 0x000fe40004000000 */
[----:B------:R-:W-:Y:S01]  /*0fe0*/  FSEL R39, R19, R39, !P0 ;  /* 0x0000002713277208 */ /* 0x000fe20004000000 */
[----:B------:R-:W-:Y:S06]  /*0ff0*/  BRA `(.L_x_17) ;  /* 0x0000000000547947 */ /* 0x000fec0003800000 */
.L_x_16:
[----:B------:R-:W-:-:S14]  /*1000*/  DSETP.NAN.AND P0, PT, R16, R16, PT ;  /* 0x000000101000722a */ /* 0x000fdc0003f08000 */
[----:B------:R-:W-:Y:S05]  /*1010*/  @P0 BRA `(.L_x_18) ;  /* 0x0000000000440947 */ /* 0x000fea0003800000 */
[----:B------:R-:W-:-:S14]  /*1020*/  DSETP.NAN.AND P0, PT, R18, R18, PT ;  /* 0x000000121200722a */ /* 0x000fdc0003f08000 */
[----:B------:R-:W-:Y:S05]  /*1030*/  @P0 BRA `(.L_x_19) ;  /* 0x0000000000300947 */ /* 0x000fea0003800000 */
[----:B------:R-:W-:Y:S01]  /*1040*/  ISETP.NE.AND P0, PT, R10, R11, PT ;  /* 0x0000000b0a00720c */ /* 0x000fe20003f05270 */
[----:B------:R-:W-:Y:S02]  /*1050*/  IMAD.MOV.U32 R38, RZ, RZ, 0x0 ;  /* 0x00000000ff267424 */ /* 0x000fe400078e00ff */
[----:B------:R-:W-:-:S10]  /*1060*/  IMAD.MOV.U32 R39, RZ, RZ, -0x80000 ;  /* 0xfff80000ff277424 */ /* 0x000fd400078e00ff */
[----:B------:R-:W-:Y:S05]  /*1070*/  @!P0 BRA `(.L_x_17) ;  /* 0x0000000000348947 */ /* 0x000fea0003800000 */
[----:B------:R-:W-:Y:S02]  /*1080*/  ISETP.NE.AND P0, PT, R10, 0x7ff00000, PT ;  /* 0x7ff000000a00780c */ /* 0x000fe40003f05270 */
[----:B------:R-:W-:Y:S02]  /*1090*/  LOP3.LUT R39, R17, 0x80000000, R19, 0x48, !PT ;  /* 0x8000000011277812 */ /* 0x000fe400078e4813 */
[----:B------:R-:W-:-:S13]  /*10a0*/  ISETP.EQ.OR P0, PT, R11, RZ, !P0 ;  /* 0x000000ff0b00720c */ /* 0x000fda0004702670 */
[----:B------:R-:W-:Y:S01]  /*10b0*/  @P0 LOP3.LUT R7, R39, 0x7ff00000, RZ, 0xfc, !PT ;  /* 0x7ff0000027070812 */ /* 0x000fe200078efcff */
[----:B------:R-:W-:Y:S02]  /*10c0*/  @!P0 IMAD.MOV.U32 R38, RZ, RZ, RZ ;  /* 0x000000ffff268224 */ /* 0x000fe400078e00ff */
[----:B------:R-:W-:Y:S02]  /*10d0*/  @P0 IMAD.MOV.U32 R38, RZ, RZ, RZ ;  /* 0x000000ffff260224 */ /* 0x000fe400078e00ff */
[----:B------:R-:W-:Y:S01]  /*10e0*/  @P0 IMAD.MOV.U32 R39, RZ, RZ, R7 ;  /* 0x000000ffff270224 */ /* 0x000fe200078e0007 */
[----:B------:R-:W-:Y:S06]  /*10f0*/  BRA `(.L_x_17) ;  /* 0x0000000000147947 */ /* 0x000fec0003800000 */
.L_x_19:
[----:B------:R-:W-:Y:S01]  /*1100*/  LOP3.LUT R39, R19, 0x80000, RZ, 0xfc, !PT ;  /* 0x0008000013277812 */ /* 0x000fe200078efcff */
[----:B------:R-:W-:Y:S01]  /*1110*/  IMAD.MOV.U32 R38, RZ, RZ, R18 ;  /* 0x000000ffff267224 */ /* 0x000fe200078e0012 */
[----:B------:R-:W-:Y:S06]  /*1120*/  BRA `(.L_x_17) ;  /* 0x0000000000087947 */ /* 0x000fec0003800000 */
.L_x_18:
[----:B------:R-:W-:Y:S01]  /*1130*/  LOP3.LUT R39, R17, 0x80000, RZ, 0xfc, !PT ;  /* 0x0008000011277812 */ /* 0x000fe200078efcff */
[----:B------:R-:W-:-:S07]  /*1140*/  IMAD.MOV.U32 R38, RZ, RZ, R16 ;  /* 0x000000ffff267224 */ /* 0x000fce00078e0010 */
.L_x_17:
[----:B------:R-:W-:Y:S05]  /*1150*/  BSYNC.RECONVERGENT B1 ;  /* 0x0000000000017941 */ /* 0x000fea0003800200 */
.L_x_15:
[----:B------:R-:W-:-:S04]  /*1160*/  IMAD.MOV.U32 R9, RZ, RZ, 0x0 ;  /* 0x00000000ff097424 */ /* 0x000fc800078e00ff */
[----:B------:R-:W-:Y:S05]  /*1170*/  RET.REL.NODEC R8 `(_Z15update_velocityPdS_PKdS1_iidddiiiid) ;  /* 0xffffffec08a07950 */ /* 0x000fea0003c3ffff */
.L_x_20:
        /* <DEDUP_REMOVED lines=16> */
.L_x_105:


//--------------------- .text._Z23convection_correction_yPKdS0_PdS1_iidiiii --------------------------
	.section	.text._Z23convection_correction_yPKdS0_PdS1_iidiiii,"ax",@progbits
	.align	128
        .global         _Z23convection_correction_yPKdS0_PdS1_iidiiii
        .type           _Z23convection_correction_yPKdS0_PdS1_iidiiii,@function
        .size           _Z23convection_correction_yPKdS0_PdS1_iidiiii,(.L_x_106 - _Z23convection_correction_yPKdS0_PdS1_iidiiii)
        .other          _Z23convection_correction_yPKdS0_PdS1_iidiiii,@"STO_CUDA_ENTRY STV_DEFAULT"
_Z23convection_correction_yPKdS0_PdS1_iidiiii:
.text._Z23convection_correction_yPKdS0_PdS1_iidiiii:
[----:B------:R-:W-:Y:S01]  /*0000*/  LDC R1, c[0x0][0x37c] ;  /* 0x0000df00ff017b82 */ /* 0x000fe20000000800 */
[----:B------:R-:W0:Y:S07]  /*0010*/  S2R R5, SR_TID.Y ;  /* 0x0000000000057919 */ /* 0x000e2e0000002200 */
[----:B------:R-:W1:Y:S01]  /*0020*/  LDC R0, c[0x0][0x360] ;  /* 0x0000d800ff007b82 */ /* 0x000e620000000800 */
[----:B------:R-:W2:Y:S01]  /*0030*/  LDCU.64 UR8, c[0x0][0x3a0] ;  /* 0x00007400ff0877ac */ /* 0x000ea20008000a00 */
[----:B------:R-:W1:Y:S06]  /*0040*/  S2R R3, SR_TID.X ;  /* 0x0000000000037919 */ /* 0x000e6c0000002100 */
[----:B------:R-:W0:Y:S08]  /*0050*/  S2UR UR5, SR_CTAID.Y ;  /* 0x00000000000579c3 */ /* 0x000e300000002600 */
[----:B------:R-:W0:Y:S08]  /*0060*/  LDC R6, c[0x0][0x364] ;  /* 0x0000d900ff067b82 */ /* 0x000e300000000800 */
[----:B------:R-:W1:Y:S01]  /*0070*/  S2UR UR4, SR_CTAID.X ;  /* 0x00000000000479c3 */ /* 0x000e620000002500 */
[----:B0-----:R-:W-:-:S04]  /*0080*/  IMAD R6, R6, UR5, R5 ;  /* 0x0000000506067c24 */ /* 0x001fc8000f8e0205 */
[----:B------:R-:W-:Y:S02]  /*0090*/  VIADD R2, R6, 0x2 ;  /* 0x0000000206027836 */ /* 0x000fe40000000000 */
[----:B-1----:R-:W-:-:S03]  /*00a0*/  IMAD R0, R0, UR4, R3 ;  /* 0x0000000400007c24 */ /* 0x002fc6000f8e0203 */
[----:B--2---:R-:W-:Y:S01]  /*00b0*/  ISETP.GE.AND P0, PT, R2, UR9, PT ;  /* 0x0000000902007c0c */ /* 0x004fe2000bf06270 */
[----:B------:R-:W-:-:S05]  /*00c0*/  VIADD R0, R0, 0x2 ;  /* 0x0000000200007836 */ /* 0x000fca0000000000 */
[----:B------:R-:W-:-:S13]  /*00d0*/  ISETP.GE.OR P0, PT, R0, UR8, P0 ;  /* 0x0000000800007c0c */ /* 0x000fda0008706670 */
[----:B------:R-:W-:Y:S05]  /*00e0*/  @P0 EXIT ;  /* 0x000000000000094d */ /* 0x000fea0003800000 */
[----:B------:R-:W0:Y:S01]  /*00f0*/  LDCU.64 UR4, c[0x0][0x3b0] ;  /* 0x00007600ff0477ac */ /* 0x000e220008000a00 */
[----:B------:R-:W-:Y:S01]  /*0100*/  BSSY.RECONVERGENT B0, `(.L_x_21) ;  /* 0x0000009000007945 */ /* 0x000fe20003800200 */
[----:B------:R-:W1:Y:S01]  /*0110*/  LDCU.64 UR6, c[0x0][0x358] ;  /* 0x00006b00ff0677ac */ /* 0x000e620008000a00 */
[----:B0-----:R-:W-:-:S04]  /*0120*/  ISETP.GE.AND P0, PT, R0, UR5, PT ;  /* 0x0000000500007c0c */ /* 0x001fc8000bf06270 */
[----:B------:R-:W-:-:S13]  /*0130*/  ISETP.LE.OR P0, PT, R0, UR4, P0 ;  /* 0x0000000400007c0c */ /* 0x000fda0008703670 */
[----:B-1----:R-:W-:Y:S05]  /*0140*/  @P0 BRA `(.L_x_22) ;  /* 0x0000000000100947 */ /* 0x002fea0003800000 */
[----:B------:R-:W0:Y:S02]  /*0150*/  LDCU.64 UR4, c[0x0][0x3b8] ;  /* 0x00007700ff0477ac */ /* 0x000e240008000a00 */
[C---:B0-----:R-:W-:Y:S02]  /*0160*/  ISETP.GE.AND P0, PT, R2.reuse, UR5, PT ;  /* 0x0000000502007c0c */ /* 0x041fe4000bf06270 */
[----:B------:R-:W-:-:S13]  /*0170*/  ISETP.GT.AND P1, PT, R2, UR4, PT ;  /* 0x0000000402007c0c */ /* 0x000fda000bf24270 */
[----:B------:R-:W-:Y:S05]  /*0180*/  @!P0 EXIT P1 ;  /* 0x000000000000894d */ /* 0x000fea0000800000 */
.L_x_22:
[----:B------:R-:W-:Y:S05]  /*0190*/  BSYNC.RECONVERGENT B0 ;  /* 0x0000000000007941 */ /* 0x000fea0003800200 */
.L_x_21:
[----:B------:R-:W-:Y:S01]  /*01a0*/  UIADD3 UR4, UPT, UPT, UR9, 0x2, URZ ;  /* 0x0000000209047890 */ /* 0x000fe2000fffe0ff */
[----:B------:R-:W0:Y:S01]  /*01b0*/  LDC.64 R20, c[0x0][0x380] ;  /* 0x0000e000ff147b82 */ /* 0x000e220000000a00 */
[----:B------:R-:W1:Y:S04]  /*01c0*/  LDCU.64 UR8, c[0x0][0x380] ;  /* 0x00007000ff0877ac */ /* 0x000e680008000a00 */
[----:B------:R-:W-:-:S03]  /*01d0*/  IMAD R7, R0, UR4, RZ ;  /* 0x0000000400077c24 */ /* 0x000fc6000f8e02ff */
[----:B------:R-:W2:Y:S02]  /*01e0*/  LDC.64 R24, c[0x0][0x3a8] ;  /* 0x0000ea00ff187b82 */ /* 0x000ea40000000a00 */
[----:B------:R-:W-:-:S04]  /*01f0*/  IADD3 R17, P0, PT, R6, R7, RZ ;  /* 0x0000000706117210 */ /* 0x000fc80007f1e0ff */
[----:B------:R-:W-:Y:S01]  /*0200*/  LEA.HI.X.SX32 R0, R7, RZ, 0x1, P0 ;  /* 0x000000ff07007211 */ /* 0x000fe200000f0eff */
[----:B------:R-:W-:-:S03]  /*0210*/  IMAD.SHL.U32 R16, R17, 0x8, RZ ;  /* 0x0000000811107824 */ /* 0x000fc600078e00ff */
[----:B------:R-:W-:Y:S02]  /*0220*/  SHF.L.U64.HI R17, R17, 0x3, R0 ;  /* 0x0000000311117819 */ /* 0x000fe40000010200 */
[----:B-1----:R-:W-:-:S04]  /*0230*/  IADD3 R4, P0, PT, R16, UR8, RZ ;  /* 0x0000000810047c10 */ /* 0x002fc8000ff1e0ff */
[----:B------:R-:W-:-:S05]  /*0240*/  IADD3.X R5, PT, PT, R17, UR9, RZ, P0, !PT ;  /* 0x0000000911057c10 */ /* 0x000fca00087fe4ff */
[----:B------:R-:W3:Y:S04]  /*0250*/  LDG.E.64 R2, desc[UR6][R4.64+0x18] ;  /* 0x0000180604027981 */ /* 0x000ee8000c1e1b00 */
[----:B------:R-:W3:Y:S01]  /*0260*/  LDG.E.64 R12, desc[UR6][R4.64+0x8] ;  /* 0x00000806040c7981 */ /* 0x000ee2000c1e1b00 */
[----:B------:R-:W-:-:S03]  /*0270*/  IMAD.IADD R6, R6, 0x1, R7 ;  /* 0x0000000106067824 */ /* 0x000fc600078e0207 */
[----:B------:R1:W4:Y:S01]  /*0280*/  LDG.E.64 R18, desc[UR6][R4.64+0x20] ;  /* 0x0000200604127981 */ /* 0x000322000c1e1b00 */
[----:B0-----:R-:W-:-:S05]  /*0290*/  IMAD.WIDE R20, R6, 0x8, R20 ;  /* 0x0000000806147825 */ /* 0x001fca00078e0214 */
[----:B------:R-:W5:Y:S01]  /*02a0*/  LDG.E.64 R14, desc[UR6][R20.64] ;  /* 0x00000006140e7981 */ /* 0x000f62000c1e1b00 */
[----:B--2---:R-:W-:Y:S01]  /*02b0*/  DMUL R24, R24, 12 ;  /* 0x4028000018187828 */ /* 0x004fe20000000000 */
[----:B------:R-:W-:Y:S01]  /*02c0*/  IMAD.MOV.U32 R8, RZ, RZ, 0x1 ;  /* 0x00000001ff087424 */ /* 0x000fe200078e00ff */
[----:B------:R-:W-:Y:S04]  /*02d0*/  BSSY.RECONVERGENT B0, `(.L_x_23) ;  /* 0x0000017000007945 */ /* 0x000fe80003800200 */
[----:B------:R-:W0:Y:S02]  /*02e0*/  MUFU.RCP64H R9, R25 ;  /* 0x0000001900097308 */ /* 0x000e240000001800 */
[----:B0-----:R-:W-:-:S08]  /*02f0*/  DFMA R10, -R24, R8, 1 ;  /* 0x3ff00000180a742b */ /* 0x001fd00000000108 */
[----:B------:R-:W-:-:S08]  /*0300*/  DFMA R10, R10, R10, R10 ;  /* 0x0000000a0a0a722b */ /* 0x000fd0000000000a */
[----:B------:R-:W-:-:S08]  /*0310*/  DFMA R10, R8, R10, R8 ;  /* 0x0000000a080a722b */ /* 0x000fd00000000008 */
[----:B-1----:R-:W-:-:S08]  /*0320*/  DFMA R4, -R24, R10, 1 ;  /* 0x3ff000001804742b */ /* 0x002fd0000000010a */
[----:B------:R-:W-:Y:S02]  /*0330*/  DFMA R4, R10, R4, R10 ;  /* 0x000000040a04722b */ /* 0x000fe4000000000a */
[----:B---3--:R-:W-:-:S08]  /*0340*/  DADD R8, R2, -R12 ;  /* 0x0000000002087229 */ /* 0x008fd0000000080c */
[----:B----4-:R-:W-:-:S08]  /*0350*/  DFMA R8, R8, 8, -R18 ;  /* 0x402000000808782b */ /* 0x010fd00000000812 */
[----:B-----5:R-:W-:-:S08]  /*0360*/  DADD R8, R8, R14 ;  /* 0x0000000008087229 */ /* 0x020fd0000000000e */
        /* <DEDUP_REMOVED lines=10> */
[----:B------:R-:W-:Y:S05]  /*0410*/  CALL.REL.NOINC `($__internal_1_$__cuda_sm20_div_rn_f64_full) ;  /* 0x0000000400a07944 */ /* 0x000fea0003c00000 */
[----:B------:R-:W-:Y:S02]  /*0420*/  IMAD.MOV.U32 R4, RZ, RZ, R30 ;  /* 0x000000ffff047224 */ /* 0x000fe400078e001e */
[----:B------:R-:W-:-:S07]  /*0430*/  IMAD.MOV.U32 R5, RZ, RZ, R31 ;  /* 0x000000ffff057224 */ /* 0x000fce00078e001f */
.L_x_24:
[----:B------:R-:W-:Y:S05]  /*0440*/  BSYNC.RECONVERGENT B0 ;  /* 0x0000000000007941 */ /* 0x000fea0003800200 */
.L_x_23:
[----:B------:R-:W2:Y:S01]  /*0450*/  LDG.E.64 R20, desc[UR6][R20.64+0x10] ;  /* 0x0000100614147981 */ /* 0x000ea2000c1e1b00 */
[----:B------:R-:W0:Y:S01]  /*0460*/  LDC.64 R22, c[0x0][0x3a8] ;  /* 0x0000ea00ff167b82 */ /* 0x000e220000000a00 */
[----:B------:R-:W-:Y:S01]  /*0470*/  IMAD.MOV.U32 R8, RZ, RZ, 0x1 ;  /* 0x00000001ff087424 */ /* 0x000fe200078e00ff */
[----:B------:R-:W-:Y:S01]  /*0480*/  DFMA R2, R2, -4, R18 ;  /* 0xc01000000202782b */ /* 0x000fe20000000012 */
[----:B------:R-:W-:Y:S01]  /*0490*/  BSSY.RECONVERGENT B0, `(.L_x_25) ;  /* 0x0000016000007945 */ /* 0x000fe20003800200 */
[----:B0-----:R-:W-:-:S06]  /*04a0*/  DMUL R22, R22, 4 ;  /* 0x4010000016167828 */ /* 0x001fcc0000000000 */
[----:B------:R-:W0:Y:S02]  /*04b0*/  MUFU.RCP64H R9, R23 ;  /* 0x0000001700097308 */ /* 0x000e240000001800 */
[----:B0-----:R-:W-:-:S08]  /*04c0*/  DFMA R10, -R22, R8, 1 ;  /* 0x3ff00000160a742b */ /* 0x001fd00000000108 */
[----:B------:R-:W-:-:S08]  /*04d0*/  DFMA R10, R10, R10, R10 ;  /* 0x0000000a0a0a722b */ /* 0x000fd0000000000a */
[----:B------:R-:W-:Y:S02]  /*04e0*/  DFMA R10, R8, R10, R8 ;  /* 0x0000000a080a722b */ /* 0x000fe40000000008 */
[----:B--2---:R-:W-:-:S08]  /*04f0*/  DFMA R2, R20, 6, R2 ;  /* 0x401800001402782b */ /* 0x004fd00000000002 */
[----:B------:R-:W-:Y:S02]  /*0500*/  DFMA R2, R12, -4, R2 ;  /* 0xc01000000c02782b */ /* 0x000fe40000000002 */
[----:B------:R-:W-:-:S06]  /*0510*/  DFMA R12, -R22, R10, 1 ;  /* 0x3ff00000160c742b */ /* 0x000fcc000000010a */
[----:B------:R-:W-:Y:S02]  /*0520*/  DADD R8, R14, R2 ;  /* 0x000000000e087229 */ /* 0x000fe40000000002 */
        /* <DEDUP_REMOVED lines=12> */
.L_x_26:
[----:B------:R-:W-:Y:S05]  /*05f0*/  BSYNC.RECONVERGENT B0 ;  /* 0x0000000000007941 */ /* 0x000fea0003800200 */
.L_x_25:
[----:B------:R-:W0:Y:S01]  /*0600*/  LDCU.64 UR4, c[0x0][0x388] ;  /* 0x00007100ff0477ac */ /* 0x000e220008000a00 */
[----:B------:R-:W1:Y:S01]  /*0610*/  LDC.64 R2, c[0x0][0x388] ;  /* 0x0000e200ff027b82 */ /* 0x000e620000000a00 */
[----:B0-----:R-:W-:-:S04]  /*0620*/  IADD3 R8, P0, PT, R16, UR4, RZ ;  /* 0x0000000410087c10 */ /* 0x001fc8000ff1e0ff */
[----:B------:R-:W-:-:S05]  /*0630*/  IADD3.X R9, PT, PT, R17, UR5, RZ, P0, !PT ;  /* 0x0000000511097c10 */ /* 0x000fca00087fe4ff */
[----:B------:R-:W2:Y:S04]  /*0640*/  LDG.E.64 R20, desc[UR6][R8.64+0x18] ;  /* 0x0000180608147981 */ /* 0x000ea8000c1e1b00 */
[----:B------:R-:W2:Y:S01]  /*0650*/  LDG.E.64 R18, desc[UR6][R8.64+0x8] ;  /* 0x0000080608127981 */ /* 0x000ea2000c1e1b00 */
[----:B-1----:R-:W-:-:S03]  /*0660*/  IMAD.WIDE R2, R6, 0x8, R2 ;  /* 0x0000000806027825 */ /* 0x002fc600078e0202 */
[----:B------:R-:W3:Y:S04]  /*0670*/  LDG.E.64 R16, desc[UR6][R8.64+0x20] ;  /* 0x0000200608107981 */ /* 0x000ee8000c1e1b00 */
[----:B------:R-:W4:Y:S04]  /*0680*/  LDG.E.64 R14, desc[UR6][R2.64] ;  /* 0x00000006020e7981 */ /* 0x000f28000c1e1b00 */
[----:B------:R-:W5:Y:S01]  /*0690*/  LDG.E.64 R12, desc[UR6][R2.64+0x10] ;  /* 0x00001006020c7981 */ /* 0x000f62000c1e1b00 */
        /* <DEDUP_REMOVED lines=8> */
[----:B--2---:R-:W-:-:S08]  /*0720*/  DADD R10, R20, -R18 ;  /* 0x00000000140a7229 */ /* 0x004fd00000000812 */
[----:B---3--:R-:W-:Y:S02]  /*0730*/  DFMA R8, R10, 8, -R16 ;  /* 0x402000000a08782b */ /* 0x008fe40000000810 */
[----:B-----5:R-:W-:-:S06]  /*0740*/  DMUL R30, |R12|, R30 ;  /* 0x0000001e0c1e7228 */ /* 0x020fcc0000000200 */
[----:B----4-:R-:W-:Y:S02]  /*0750*/  DADD R8, R8, R14 ;  /* 0x0000000008087229 */ /* 0x010fe4000000000e */
[----:B------:R-:W-:-:S06]  /*0760*/  DFMA R4, R12, R4, R30 ;  /* 0x000000040c04722b */ /* 0x000fcc000000001e */
        /* <DEDUP_REMOVED lines=13> */
.L_x_28:
[----:B------:R-:W-:Y:S05]  /*0840*/  BSYNC.RECONVERGENT B0 ;  /* 0x0000000000007941 */ /* 0x000fea0003800200 */
.L_x_27:
[----:B------:R-:W0:Y:S01]  /*0850*/  MUFU.RCP64H R9, R23 ;  /* 0x0000001700097308 */ /* 0x000e220000001800 */
[----:B------:R-:W-:Y:S01]  /*0860*/  IMAD.MOV.U32 R8, RZ, RZ, 0x1 ;  /* 0x00000001ff087424 */ /* 0x000fe200078e00ff */
[----:B------:R-:W-:Y:S01]  /*0870*/  DFMA R16, R20, -4, R16 ;  /* 0xc01000001410782b */ /* 0x000fe20000000010 */
[----:B------:R-:W-:Y:S07]  /*0880*/  BSSY.RECONVERGENT B0, `(.L_x_29) ;  /* 0x0000014000007945 */ /* 0x000fee0003800200 */
[----:B------:R-:W-:-:S02]  /*0890*/  DFMA R16, R12, 6, R16 ;  /* 0x401800000c10782b */ /* 0x000fc40000000010 */
[----:B0-----:R-:W-:-:S06]  /*08a0*/  DFMA R10, -R22, R8, 1 ;  /* 0x3ff00000160a742b */ /* 0x001fcc0000000108 */
[----:B------:R-:W-:Y:S02]  /*08b0*/  DFMA R16, R18, -4, R16 ;  /* 0xc01000001210782b */ /* 0x000fe40000000010 */
[----:B------:R-:W-:-:S08]  /*08c0*/  DFMA R10, R10, R10, R10 ;  /* 0x0000000a0a0a722b */ /* 0x000fd0000000000a */
[----:B------:R-:W-:Y:S02]  /*08d0*/  DFMA R10, R8, R10, R8 ;  /* 0x0000000a080a722b */ /* 0x000fe40000000008 */
[----:B------:R-:W-:-:S06]  /*08e0*/  DADD R8, R14, R16 ;  /* 0x000000000e087229 */ /* 0x000fcc0000000010 */
[----:B------:R-:W-:-:S04]  /*08f0*/  DFMA R18, -R22, R10, 1 ;  /* 0x3ff000001612742b */ /* 0x000fc8000000010a */
[----:B------:R-:W-:-:S04]  /*0900*/  FSETP.GEU.AND P1, PT, |R9|, 6.5827683646048100446e-37, PT ;  /* 0x036000000900780b */ /* 0x000fc80003f2e200 */
[----:B------:R-:W-:-:S08]  /*0910*/  DFMA R18, R10, R18, R10 ;  /* 0x000000120a12722b */ /* 0x000fd0000000000a */
[----:B------:R-:W-:-:S08]  /*0920*/  DMUL R30, R18, R8 ;  /* 0x00000008121e7228 */ /* 0x000fd00000000000 */
        /* <DEDUP_REMOVED lines=9> */
.L_x_30:
[----:B------:R-:W-:Y:S05]  /*09c0*/  BSYNC.RECONVERGENT B0 ;  /* 0x0000000000007941 */ /* 0x000fea0003800200 */
.L_x_29:
[----:B------:R-:W0:Y:S08]  /*09d0*/  LDC.64 R8, c[0x0][0x390] ;  /* 0x0000e400ff087b82 */ /* 0x000e300000000a00 */
[----:B------:R-:W1:Y:S01]  /*09e0*/  LDC.64 R14, c[0x0][0x398] ;  /* 0x0000e600ff0e7b82 */ /* 0x000e620000000a00 */
[----:B0-----:R-:W-:-:S05]  /*09f0*/  IMAD.WIDE R8, R6, 0x8, R8 ;  /* 0x0000000806087825 */ /* 0x001fca00078e0208 */
[----:B------:R-:W2:Y:S01]  /*0a00*/  LDG.E.64 R10, desc[UR6][R8.64+0x10] ;  /* 0x00001006080a7981 */ /* 0x000ea2000c1e1b00 */
[----:B-1----:R-:W-:Y:S01]  /*0a10*/  IMAD.WIDE R6, R6, 0x8, R14 ;  /* 0x0000000806067825 */ /* 0x002fe200078e020e */
[----:B------:R-:W-:Y:S02]  /*0a20*/  DMUL R30, |R12|, R30 ;  /* 0x0000001e0c1e7228 */ /* 0x000fe40000000200 */
[----:B--2---:R-:W-:-:S07]  /*0a30*/  DADD R4, -R4, R10 ;  /* 0x0000000004047229 */ /* 0x004fce000000010a */
[----:B------:R-:W-:Y:S04]  /*0a40*/  STG.E.64 desc[UR6][R8.64+0x10], R4 ;  /* 0x0000100408007986 */ /* 0x000fe8000c101b06 */
[----:B------:R-:W2:Y:S01]  /*0a50*/  LDG.E.64 R10, desc[UR6][R6.64+0x10] ;  /* 0x00001006060a7981 */ /* 0x000ea2000c1e1b00 */
[----:B------:R-:W-:-:S08]  /*0a60*/  DFMA R30, R12, R2, R30 ;  /* 0x000000020c1e722b */ /* 0x000fd0000000001e */
[----:B--2---:R-:W-:-:S07]  /*0a70*/  DADD R10, -R30, R10 ;  /* 0x000000001e0a7229 */ /* 0x004fce000000010a */
[----:B------:R-:W-:Y:S01]  /*0a80*/  STG.E.64 desc[UR6][R6.64+0x10], R10 ;  /* 0x0000100a06007986 */ /* 0x000fe2000c101b06 */
[----:B------:R-:W-:Y:S05]  /*0a90*/  EXIT ;  /* 0x000000000000794d */ /* 0x000fea0003800000 */
        .weak           $__internal_1_$__cuda_sm20_div_rn_f64_full
        .type           $__internal_1_$__cuda_sm20_div_rn_f64_full,@function
        .size           $__internal_1_$__cuda_sm20_div_rn_f64_full,(.L_x_106 - $__internal_1_$__cuda_sm20_div_rn_f64_full)
$__internal_1_$__cuda_sm20_div_rn_f64_full:
[C---:B------:R-:W-:Y:S01]  /*0aa0*/  FSETP.GEU.AND P0, PT, |R29|.reuse, 1.469367938527859385e-39, PT ;  /* 0x001000001d00780b */ /* 0x040fe20003f0e200 */
[----:B------:R-:W-:Y:S01]  /*0ab0*/  IMAD.MOV.U32 R37, RZ, RZ, R9 ;  /* 0x000000ffff257224 */ /* 0x000fe200078e0009 */
[C---:B------:R-:W-:Y:S01]  /*0ac0*/  LOP3.LUT R26, R29.reuse, 0x800fffff, RZ, 0xc0, !PT ;  /* 0x800fffff1d1a7812 */ /* 0x040fe200078ec0ff */
[----:B------:R-:W-:Y:S01]  /*0ad0*/  IMAD.MOV.U32 R30, RZ, RZ, 0x1 ;  /* 0x00000001ff1e7424 */ /* 0x000fe200078e00ff */
[----:B------:R-:W-:Y:S01]  /*0ae0*/  LOP3.LUT R10, R29, 0x7ff00000, RZ, 0xc0, !PT ;  /* 0x7ff000001d0a7812 */ /* 0x000fe200078ec0ff */
[----:B------:R-:W-:Y:S01]  /*0af0*/  IMAD.MOV.U32 R36, RZ, RZ, R8 ;  /* 0x000000ffff247224 */ /* 0x000fe200078e0008 */
[----:B------:R-:W-:Y:S01]  /*0b00*/  LOP3.LUT R27, R26, 0x3ff00000, RZ, 0xfc, !PT ;  /* 0x3ff000001a1b7812 */ /* 0x000fe200078efcff */
[----:B------:R-:W-:Y:S01]  /*0b10*/  IMAD.MOV.U32 R26, RZ, RZ, R28 ;  /* 0x000000ffff1a7224 */ /* 0x000fe200078e001c */
[C---:B------:R-:W-:Y:S01]  /*0b20*/  FSETP.GEU.AND P2, PT, |R37|.reuse, 1.469367938527859385e-39, PT ;  /* 0x001000002500780b */ /* 0x040fe20003f4e200 */
[----:B------:R-:W-:Y:S01]  /*0b30*/  IMAD.MOV.U32 R34, RZ, RZ, R36 ;  /* 0x000000ffff227224 */ /* 0x000fe200078e0024 */
[----:B------:R-:W-:Y:S01]  /*0b40*/  LOP3.LUT R7, R37, 0x7ff00000, RZ, 0xc0, !PT ;  /* 0x7ff0000025077812 */ /* 0x000fe200078ec0ff */
[----:B------:R-:W-:Y:S02]  /*0b50*/  BSSY.RECONVERGENT B1, `(.L_x_31) ;  /* 0x000004f000017945 */ /* 0x000fe40003800200 */
[----:B------:R-:W-:Y:S01]  /*0b60*/  @!P0 DMUL R26, R28, 8.98846567431157953865e+307 ;  /* 0x7fe000001c1a8828 */ /* 0x000fe20000000000 */
[----:B------:R-:W-:-:S05]  /*0b70*/  ISETP.GE.U32.AND P1, PT, R7, R10, PT ;  /* 0x0000000a0700720c */ /* 0x000fca0003f26070 */
[----:B------:R-:W0:Y:S02]  /*0b80*/  MUFU.RCP64H R31, R27 ;  /* 0x0000001b001f7308 */ /* 0x000e240000001800 */
[----:B------:R-:W-:Y:S02]  /*0b90*/  @!P2 LOP3.LUT R8, R29, 0x7ff00000, RZ, 0xc0, !PT ;  /* 0x7ff000001d08a812 */ /* 0x000fe400078ec0ff */
[----:B------:R-:W-:Y:S02]  /*0ba0*/  @!P0 LOP3.LUT R10, R27, 0x7ff00000, RZ, 0xc0, !PT ;  /* 0x7ff000001b0a8812 */ /* 0x000fe400078ec0ff */
[----:B------:R-:W-:Y:S01]  /*0bb0*/  @!P2 ISETP.GE.U32.AND P3, PT, R7, R8, PT ;  /* 0x000000080700a20c */ /* 0x000fe20003f66070 */
[----:B------:R-:W-:-:S05]  /*0bc0*/  IMAD.MOV.U32 R8, RZ, RZ, 0x1ca00000 ;  /* 0x1ca00000ff087424 */ /* 0x000fca00078e00ff */
[C---:B------:R-:W-:Y:S02]  /*0bd0*/  @!P2 SEL R11, R8.reuse, 0x63400000, !P3 ;  /* 0x63400000080ba807 */ /* 0x040fe40005800000 */
[----:B------:R-:W-:Y:S02]  /*0be0*/  SEL R9, R8, 0x63400000, !P1 ;  /* 0x6340000008097807 */ /* 0x000fe40004800000 */
[--C-:B------:R-:W-:Y:S01]  /*0bf0*/  @!P2 LOP3.LUT R11, R11, 0x80000000, R37.reuse, 0xf8, !PT ;  /* 0x800000000b0ba812 */ /* 0x100fe200078ef825 */
[----:B0-----:R-:W-:Y:S01]  /*0c00*/  DFMA R32, R30, -R26, 1 ;  /* 0x3ff000001e20742b */ /* 0x001fe2000000081a */
[----:B------:R-:W-:Y:S01]  /*0c10*/  LOP3.LUT R35, R9, 0x800fffff, R37, 0xf8, !PT ;  /* 0x800fffff09237812 */ /* 0x000fe200078ef825 */
[----:B------:R-:W-:-:S06]  /*0c20*/  IMAD.MOV.U32 R9, RZ, RZ, R7 ;  /* 0x000000ffff097224 */ /* 0x000fcc00078e0007 */
[----:B------:R-:W-:-:S08]  /*0c30*/  DFMA R32, R32, R32, R32 ;  /* 0x000000202020722b */ /* 0x000fd00000000020 */
[----:B------:R-:W-:Y:S01]  /*0c40*/  DFMA R30, R30, R32, R30 ;  /* 0x000000201e1e722b */ /* 0x000fe2000000001e */
[----:B------:R-:W-:Y:S01]  /*0c50*/  @!P2 LOP3.LUT R33, R11, 0x100000, RZ, 0xfc, !PT ;  /* 0x001000000b21a812 */ /* 0x000fe200078efcff */
[----:B------:R-:W-:-:S06]  /*0c60*/  @!P2 IMAD.MOV.U32 R32, RZ, RZ, RZ ;  /* 0x000000ffff20a224 */ /* 0x000fcc00078e00ff */
[----:B------:R-:W-:Y:S02]  /*0c70*/  DFMA R38, R30, -R26, 1 ;  /* 0x3ff000001e26742b */ /* 0x000fe4000000081a */
[----:B------:R-:W-:-:S06]  /*0c80*/  @!P2 DFMA R34, R34, 2, -R32 ;  /* 0x400000002222a82b */ /* 0x000fcc0000000820 */
[----:B------:R-:W-:-:S04]  /*0c90*/  DFMA R38, R30, R38, R30 ;  /* 0x000000261e26722b */ /* 0x000fc8000000001e */
[----:B------:R-:W-:-:S04]  /*0ca0*/  @!P2 LOP3.LUT R9, R35, 0x7ff00000, RZ, 0xc0, !PT ;  /* 0x7ff000002309a812 */ /* 0x000fc800078ec0ff */
[----:B------:R-:W-:Y:S01]  /*0cb0*/  DMUL R30, R38, R34 ;  /* 0x00000022261e7228 */ /* 0x000fe20000000000 */
[----:B------:R-:W-:-:S05]  /*0cc0*/  VIADD R11, R9, 0xffffffff ;  /* 0xffffffff090b7836 */ /* 0x000fca0000000000 */
[----:B------:R-:W-:Y:S02]  /*0cd0*/  ISETP.GT.U32.AND P0, PT, R11, 0x7feffffe, PT ;  /* 0x7feffffe0b00780c */ /* 0x000fe40003f04070 */
[----:B------:R-:W-:-:S08]  /*0ce0*/  DFMA R32, R30, -R26, R34 ;  /* 0x8000001a1e20722b */ /* 0x000fd00000000022 */
[----:B------:R-:W-:Y:S01]  /*0cf0*/  DFMA R32, R38, R32, R30 ;  /* 0x000000202620722b */ /* 0x000fe2000000001e */
[----:B------:R-:W-:-:S05]  /*0d00*/  VIADD R30, R10, 0xffffffff ;  /* 0xffffffff0a1e7836 */ /* 0x000fca0000000000 */
[----:B------:R-:W-:-:S13]  /*0d10*/  ISETP.GT.U32.OR P0, PT, R30, 0x7feffffe, P0 ;  /* 0x7feffffe1e00780c */ /* 0x000fda0000704470 */
[----:B------:R-:W-:Y:S05]  /*0d20*/  @P0 BRA `(.L_x_32) ;  /* 0x0000000000700947 */ /* 0x000fea0003800000 */
[----:B------:R-:W-:-:S04]  /*0d30*/  LOP3.LUT R10, R29, 0x7ff00000, RZ, 0xc0, !PT ;  /* 0x7ff000001d0a7812 */ /* 0x000fc800078ec0ff */
[CC--:B------:R-:W-:Y:S02]  /*0d40*/  VIADDMNMX R9, R7.reuse, -R10.reuse, 0xb9600000, !PT ;  /* 0xb960000007097446 */ /* 0x0c0fe4000780090a */
[----:B------:R-:W-:Y:S01]  /*0d50*/  ISETP.GE.U32.AND P0, PT, R7, R10, PT ;  /* 0x0000000a0700720c */ /* 0x000fe20003f06070 */
[----:B------:R-:W-:Y:S01]  /*0d60*/  IMAD.MOV.U32 R10, RZ, RZ, RZ ;  /* 0x000000ffff0a7224 */ /* 0x000fe200078e00ff */
[----:B------:R-:W-:Y:S02]  /*0d70*/  VIMNMX R9, PT, PT, R9, 0x46a00000, PT ;  /* 0x46a0000009097848 */ /* 0x000fe40003fe0100 */
[----:B------:R-:W-:-:S05]  /*0d80*/  SEL R8, R8, 0x63400000, !P0 ;  /* 0x6340000008087807 */ /* 0x000fca0004000000 */
[----:B------:R-:W-:-:S04]  /*0d90*/  IMAD.IADD R8, R9, 0x1, -R8 ;  /* 0x0000000109087824 */ /* 0x000fc800078e0a08 */
        /* <DEDUP_REMOVED lines=18> */
[----:B------:R-:W-:-:S03]  /*0ec0*/  FSEL R31, R28, R31, !P0 ;  /* 0x0000001f1c1f7208 */ /* 0x000fc60004000000 */
[----:B------:R-:W-:Y:S01]  /*0ed0*/  IMAD.MOV.U32 R30, RZ, RZ, R8 ;  /* 0x000000ffff1e7224 */ /* 0x000fe200078e0008 */
[----:B------:R-:W-:Y:S06]  /*0ee0*/  BRA `(.L_x_33) ;  /* 0x0000000000547947 */ /* 0x000fec0003800000 */
.L_x_32:
        /* <DEDUP_REMOVED lines=16> */
.L_x_35:
[----:B------:R-:W-:Y:S01]  /*0ff0*/  LOP3.LUT R31, R29, 0x80000, RZ, 0xfc, !PT ;  /* 0x000800001d1f7812 */ /* 0x000fe200078efcff */
[----:B------:R-:W-:Y:S01]  /*1000*/  IMAD.MOV.U32 R30, RZ, RZ, R28 ;  /* 0x000000ffff1e7224 */ /* 0x000fe200078e001c */
[----:B------:R-:W-:Y:S06]  /*1010*/  BRA `(.L_x_33) ;  /* 0x0000000000087947 */ /* 0x000fec0003800000 */
.L_x_34:
[----:B------:R-:W-:Y:S01]  /*1020*/  LOP3.LUT R31, R37, 0x80000, RZ, 0xfc, !PT ;  /* 0x00080000251f7812 */ /* 0x000fe200078efcff */
[----:B------:R-:W-:-:S07]  /*1030*/  IMAD.MOV.U32 R30, RZ, RZ, R36 ;  /* 0x000000ffff1e7224 */ /* 0x000fce00078e0024 */
.L_x_33:
[----:B------:R-:W-:Y:S05]  /*1040*/  BSYNC.RECONVERGENT B1 ;  /* 0x0000000000017941 */ /* 0x000fea0003800200 */
.L_x_31:
[----:B------:R-:W-:Y:S02]  /*1050*/  IMAD.MOV.U32 R8, RZ, RZ, R0 ;  /* 0x000000ffff087224 */ /* 0x000fe400078e0000 */
[----:B------:R-:W-:-:S04]  /*1060*/  IMAD.MOV.U32 R9, RZ, RZ, 0x0 ;  /* 0x00000000ff097424 */ /* 0x000fc800078e00ff */
[----:B------:R-:W-:Y:S05]  /*1070*/  RET.REL.NODEC R8 `(_Z23convection_correction_yPKdS0_PdS1_iidiiii) ;  /* 0xffffffec08e07950 */ /* 0x000fea0003c3ffff */
.L_x_36:
        /* <DEDUP_REMOVED lines=16> */
.L_x_106:


//--------------------- .text._Z23convection_correction_xPKdS0_PdS1_iidiiii --------------------------
	.section	.text._Z23convection_correction_xPKdS0_PdS1_iidiiii,"ax",@progbits
	.align	128
        .global         _Z23convection_correction_xPKdS0_PdS1_iidiiii
        .type           _Z23convection_correction_xPKdS0_PdS1_iidiiii,@function
        .size           _Z23convection_correction_xPKdS0_PdS1_iidiiii,(.L_x_107 - _Z23convection_correction_xPKdS0_PdS1_iidiiii)
        .other          _Z23convection_correction_xPKdS0_PdS1_iidiiii,@"STO_CUDA_ENTRY STV_DEFAULT"
_Z23convection_correction_xPKdS0_PdS1_iidiiii:
.text._Z23convection_correction_xPKdS0_PdS1_iidiiii:
        /* <DEDUP_REMOVED lines=25> */
.L_x_38:
[----:B0-----:R-:W-:Y:S05]  /*0190*/  BSYNC.RECONVERGENT B0 ;  /* 0x0000000000007941 */ /* 0x001fea0003800200 */
.L_x_37:
[----:B------:R-:W-:Y:S01]  /*01a0*/  VIADD R2, R7, 0x2 ;  /* 0x0000000207027836 */ /* 0x000fe20000000000 */
[----:B------:R-:W0:Y:S01]  /*01b0*/  LDCU.64 UR6, c[0x0][0x380] ;  /* 0x00007000ff0677ac */ /* 0x000e220008000a00 */
[----:B------:R-:W1:Y:S02]  /*01c0*/  LDC.64 R22, c[0x0][0x3a8] ;  /* 0x0000ea00ff167b82 */ /* 0x000e640000000a00 */
[----:B------:R-:W-:-:S04]  /*01d0*/  IMAD R3, R3, R2, RZ ;  /* 0x0000000203037224 */ /* 0x000fc800078e02ff */
[----:B------:R-:W-:-:S04]  /*01e0*/  IMAD R5, R2, 0x2, R3 ;  /* 0x0000000202057824 */ /* 0x000fc800078e0203 */
[----:B------:R-:W-:Y:S01]  /*01f0*/  IMAD.IADD R7, R5, 0x1, -R2 ;  /* 0x0000000105077824 */ /* 0x000fe200078e0a02 */
[----:B------:R-:W-:-:S04]  /*0200*/  IADD3 R40, P0, PT, R0, R5, RZ ;  /* 0x0000000500287210 */ /* 0x000fc80007f1e0ff */
[----:B------:R-:W-:Y:S01]  /*0210*/  LEA.HI.X.SX32 R11, R5, RZ, 0x1, P0 ;  /* 0x000000ff050b7211 */ /* 0x000fe200000f0eff */
[----:B------:R-:W-:Y:S01]  /*0220*/  IMAD R5, R2, -0x2, R7 ;  /* 0xfffffffe02057824 */ /* 0x000fe200078e0207 */
[----:B------:R-:W-:Y:S02]  /*0230*/  IADD3 R38, P1, PT, R0, R7, RZ ;  /* 0x0000000700267210 */ /* 0x000fe40007f3e0ff */
[C---:B------:R-:W-:Y:S01]  /*0240*/  SHF.L.U64.HI R11, R40.reuse, 0x3, R11 ;  /* 0x00000003280b7819 */ /* 0x040fe2000001020b */
[----:B------:R-:W-:Y:S01]  /*0250*/  IMAD.SHL.U32 R40, R40, 0x8, RZ ;  /* 0x0000000828287824 */ /* 0x000fe200078e00ff */
[----:B------:R-:W-:Y:S01]  /*0260*/  LEA.HI.X.SX32 R37, R7, RZ, 0x1, P1 ;  /* 0x000000ff07257211 */ /* 0x000fe200008f0eff */
[C---:B------:R-:W-:Y:S01]  /*0270*/  IMAD.IADD R7, R5.reuse, 0x1, -R2 ;  /* 0x0000000105077824 */ /* 0x040fe200078e0a02 */
[----:B------:R-:W-:Y:S02]  /*0280*/  IADD3 R41, P0, PT, R0, R5, RZ ;  /* 0x0000000500297210 */ /* 0x000fe40007f1e0ff */
[C---:B------:R-:W-:Y:S01]  /*0290*/  SHF.L.U64.HI R37, R38.reuse, 0x3, R37 ;  /* 0x0000000326257819 */ /* 0x040fe20000010225 */
[----:B------:R-:W-:Y:S01]  /*02a0*/  IMAD.SHL.U32 R38, R38, 0x8, RZ ;  /* 0x0000000826267824 */ /* 0x000fe200078e00ff */
[----:B------:R-:W-:Y:S01]  /*02b0*/  LEA.HI.X.SX32 R2, R5, RZ, 0x1, P0 ;  /* 0x000000ff05027211 */ /* 0x000fe200000f0eff */
[----:B------:R-:W-:Y:S01]  /*02c0*/  IMAD.SHL.U32 R39, R41, 0x8, RZ ;  /* 0x0000000829277824 */ /* 0x000fe200078e00ff */
[----:B0-----:R-:W-:-:S02]  /*02d0*/  IADD3 R16, P0, PT, R40, UR6, RZ ;  /* 0x0000000628107c10 */ /* 0x001fc4000ff1e0ff */
[----:B------:R-:W-:Y:S02]  /*02e0*/  IADD3 R14, P1, PT, R38, UR6, RZ ;  /* 0x00000006260e7c10 */ /* 0x000fe4000ff3e0ff */
[----:B------:R-:W-:Y:S02]  /*02f0*/  SHF.L.U64.HI R41, R41, 0x3, R2 ;  /* 0x0000000329297819 */ /* 0x000fe40000010202 */
[----:B------:R-:W-:Y:S02]  /*0300*/  IADD3 R12, P2, PT, R39, UR6, RZ ;  /* 0x00000006270c7c10 */ /* 0x000fe4000ff5e0ff */
[----:B------:R-:W-:Y:S02]  /*0310*/  IADD3.X R15, PT, PT, R37, UR7, RZ, P1, !PT ;  /* 0x00000007250f7c10 */ /* 0x000fe40008ffe4ff */
[----:B------:R-:W-:Y:S02]  /*0320*/  IADD3.X R13, PT, PT, R41, UR7, RZ, P2, !PT ;  /* 0x00000007290d7c10 */ /* 0x000fe400097fe4ff */
[----:B------:R-:W-:-:S02]  /*0330*/  IADD3 R4, P1, PT, R0, R7, RZ ;  /* 0x0000000700047210 */ /* 0x000fc40007f3e0ff */
[----:B------:R-:W2:Y:S01]  /*0340*/  LDG.E.64 R14, desc[UR4][R14.64+0x10] ;  /* 0x000010040e0e7981 */ /* 0x000ea2000c1e1b00 */
[----:B------:R-:W-:Y:S02]  /*0350*/  IADD3.X R17, PT, PT, R11, UR7, RZ, P0, !PT ;  /* 0x000000070b117c10 */ /* 0x000fe400087fe4ff */
[----:B------:R-:W-:Y:S01]  /*0360*/  IMAD.SHL.U32 R36, R4, 0x8, RZ ;  /* 0x0000000804247824 */ /* 0x000fe200078e00ff */
[----:B------:R-:W2:Y:S01]  /*0370*/  LDG.E.64 R12, desc[UR4][R12.64+0x10] ;  /* 0x000010040c0c7981 */ /* 0x000ea2000c1e1b00 */
[----:B------:R-:W-:-:S03]  /*0380*/  LEA.HI.X.SX32 R7, R7, RZ, 0x1, P1 ;  /* 0x000000ff07077211 */ /* 0x000fc600008f0eff */
[----:B------:R-:W-:Y:S01]  /*0390*/  IADD3 R18, P0, PT, R36, UR6, RZ ;  /* 0x0000000624127c10 */ /* 0x000fe2000ff1e0ff */
[----:B------:R-:W3:Y:S01]  /*03a0*/  LDG.E.64 R16, desc[UR4][R16.64+0x10] ;  /* 0x0000100410107981 */ /* 0x000ee2000c1e1b00 */
[----:B------:R-:W-:-:S04]  /*03b0*/  SHF.L.U64.HI R4, R4, 0x3, R7 ;  /* 0x0000000304047819 */ /* 0x000fc80000010207 */
[----:B------:R-:W-:-:S06]  /*03c0*/  IADD3.X R19, PT, PT, R4, UR7, RZ, P0, !PT ;  /* 0x0000000704137c10 */ /* 0x000fcc00087fe4ff */
[----:B------:R-:W4:Y:S01]  /*03d0*/  LDG.E.64 R18, desc[UR4][R18.64+0x10] ;  /* 0x0000100412127981 */ /* 0x000f22000c1e1b00 */
[----:B------:R-:W-:-:S04]  /*03e0*/  IADD3 R0, P0, PT, R0, R3, RZ ;  /* 0x0000000300007210 */ /* 0x000fc80007f1e0ff */
[----:B------:R-:W-:Y:S01]  /*03f0*/  LEA.HI.X.SX32 R3, R3, RZ, 0x1, P0 ;  /* 0x000000ff03037211 */ /* 0x000fe200000f0eff */
[----:B------:R-:W-:-:S03]  /*0400*/  IMAD.SHL.U32 R5, R0, 0x8, RZ ;  /* 0x0000000800057824 */ /* 0x000fc600078e00ff */
[----:B------:R-:W-:Y:S02]  /*0410*/  SHF.L.U64.HI R6, R0, 0x3, R3 ;  /* 0x0000000300067819 */ /* 0x000fe40000010203 */
[----:B------:R-:W-:-:S04]  /*0420*/  IADD3 R20, P0, PT, R5, UR6, RZ ;  /* 0x0000000605147c10 */ /* 0x000fc8000ff1e0ff */
[----:B------:R-:W-:-:S06]  /*0430*/  IADD3.X R21, PT, PT, R6, UR7, RZ, P0, !PT ;  /* 0x0000000706157c10 */ /* 0x000fcc00087fe4ff */
[----:B------:R-:W5:Y:S01]  /*0440*/  LDG.E.64 R20, desc[UR4][R20.64+0x10] ;  /* 0x0000100414147981 */ /* 0x000f62000c1e1b00 */
[----:B-1----:R-:W-:-:S06]  /*0450*/  DMUL R22, R22, 12 ;  /* 0x4028000016167828 */ /* 0x002fcc0000000000 */
        /* <DEDUP_REMOVED lines=8> */
[----:B--2---:R-:W-:-:S08]  /*04e0*/  DADD R2, R14, -R12 ;  /* 0x000000000e027229 */ /* 0x004fd0000000080c */
[----:B---3--:R-:W-:-:S08]  /*04f0*/  DFMA R2, R2, 8, -R16 ;  /* 0x402000000202782b */ /* 0x008fd00000000810 */
        /* <DEDUP_REMOVED lines=11> */
[----:B-----5:R-:W-:Y:S05]  /*05b0*/  CALL.REL.NOINC `($__internal_2_$__cuda_sm20_div_rn_f64_full) ;  /* 0x0000000400cc7944 */ /* 0x020fea0003c00000 */
[----:B------:R-:W-:Y:S02]  /*05c0*/  IMAD.MOV.U32 R2, RZ, RZ, R42 ;  /* 0x000000ffff027224 */ /* 0x000fe400078e002a */
[----:B------:R-:W-:-:S07]  /*05d0*/  IMAD.MOV.U32 R3, RZ, RZ, R43 ;  /* 0x000000ffff037224 */ /* 0x000fce00078e002b */
.L_x_40:
[----:B------:R-:W-:Y:S05]  /*05e0*/  BSYNC.RECONVERGENT B0 ;  /* 0x0000000000007941 */ /* 0x000fea0003800200 */
.L_x_39:
[----:B------:R-:W0:Y:S01]  /*05f0*/  LDC.64 R24, c[0x0][0x3a8] ;  /* 0x0000ea00ff187b82 */ /* 0x000e220000000a00 */
[----:B------:R-:W-:Y:S01]  /*0600*/  IMAD.MOV.U32 R8, RZ, RZ, 0x1 ;  /* 0x00000001ff087424 */ /* 0x000fe200078e00ff */
[----:B------:R-:W-:Y:S01]  /*0610*/  DFMA R14, R14, -4, R16 ;  /* 0xc01000000e0e782b */ /* 0x000fe20000000010 */
[----:B------:R-:W-:Y:S07]  /*0620*/  BSSY.RECONVERGENT B0, `(.L_x_41) ;  /* 0x0000018000007945 */ /* 0x000fee0003800200 */
[----:B-----5:R-:W-:-:S08]  /*0630*/  DFMA R14, R20, 6, R14 ;  /* 0x40180000140e782b */ /* 0x020fd0000000000e */
[----:B------:R-:W-:Y:S02]  /*0640*/  DFMA R14, R12, -4, R14 ;  /* 0xc01000000c0e782b */ /* 0x000fe4000000000e */
[----:B0-----:R-:W-:-:S06]  /*0650*/  DMUL R24, R24, 4 ;  /* 0x4010000018187828 */ /* 0x001fcc0000000000 */
[----:B------:R-:W-:Y:S01]  /*0660*/  DADD R30, R18, R14 ;  /* 0x00000000121e7229 */ /* 0x000fe2000000000e */
[----:B------:R-:W0:Y:S09]  /*0670*/  MUFU.RCP64H R9, R25 ;  /* 0x0000001900097308 */ /* 0x000e320000001800 */
[----:B------:R-:W-:Y:S01]  /*0680*/  FSETP.GEU.AND P1, PT, |R31|, 6.5827683646048100446e-37, PT ;  /* 0x036000001f00780b */ /* 0x000fe20003f2e200 */
[----:B0-----:R-:W-:-:S08]  /*0690*/  DFMA R26, -R24, R8, 1 ;  /* 0x3ff00000181a742b */ /* 0x001fd00000000108 */
[----:B------:R-:W-:-:S08]  /*06a0*/  DFMA R26, R26, R26, R26 ;  /* 0x0000001a1a1a722b */ /* 0x000fd0000000001a */
[----:B------:R-:W-:-:S08]  /*06b0*/  DFMA R26, R8, R26, R8 ;  /* 0x0000001a081a722b */ /* 0x000fd00000000008 */
[----:B------:R-:W-:-:S08]  /*06c0*/  DFMA R8, -R24, R26, 1 ;  /* 0x3ff000001808742b */ /* 0x000fd0000000011a */
        /* <DEDUP_REMOVED lines=10> */
[----:B------:R-:W-:Y:S05]  /*0770*/  CALL.REL.NOINC `($__internal_2_$__cuda_sm20_div_rn_f64_full) ;  /* 0x00000004005c7944 */ /* 0x000fea0003c00000 */
[----:B------:R-:W-:Y:S02]  /*0780*/  IMAD.MOV.U32 R8, RZ, RZ, R42 ;  /* 0x000000ffff087224 */ /* 0x000fe400078e002a */
[----:B------:R-:W-:-:S07]  /*0790*/  IMAD.MOV.U32 R9, RZ, RZ, R43 ;  /* 0x000000ffff097224 */ /* 0x000fce00078e002b */
.L_x_42:
[----:B------:R-:W-:Y:S05]  /*07a0*/  BSYNC.RECONVERGENT B0 ;  /* 0x0000000000007941 */ /* 0x000fea0003800200 */
.L_x_41:
[----:B------:R-:W0:Y:S02]  /*07b0*/  LDCU.64 UR6, c[0x0][0x388] ;  /* 0x00007100ff0677ac */ /* 0x000e240008000a00 */
[----:B0-----:R-:W-:Y:S02]  /*07c0*/  IADD3 R12, P0, PT, R38, UR6, RZ ;  /* 0x00000006260c7c10 */ /* 0x001fe4000ff1e0ff */
[----:B------:R-:W-:Y:S02]  /*07d0*/  IADD3 R14, P1, PT, R39, UR6, RZ ;  /* 0x00000006270e7c10 */ /* 0x000fe4000ff3e0ff */
[----:B------:R-:W-:Y:S02]  /*07e0*/  IADD3.X R13, PT, PT, R37, UR7, RZ, P0, !PT ;  /* 0x00000007250d7c10 */ /* 0x000fe400087fe4ff */
[----:B------:R-:W-:Y:S02]  /*07f0*/  IADD3.X R15, PT, PT, R41, UR7, RZ, P1, !PT ;  /* 0x00000007290f7c10 */ /* 0x000fe40008ffe4ff */
[----:B------:R-:W-:-:S02]  /*0800*/  IADD3 R16, P0, PT, R40, UR6, RZ ;  /* 0x0000000628107c10 */ /* 0x000fc4000ff1e0ff */
[----:B------:R-:W2:Y:S02]  /*0810*/  LDG.E.64 R12, desc[UR4][R12.64+0x10] ;  /* 0x000010040c0c7981 */ /* 0x000ea4000c1e1b00 */
[----:B------:R-:W-:Y:S02]  /*0820*/  IADD3.X R17, PT, PT, R11, UR7, RZ, P0, !PT ;  /* 0x000000070b117c10 */ /* 0x000fe400087fe4ff */
[----:B------:R-:W2:Y:S01]  /*0830*/  LDG.E.64 R14, desc[UR4][R14.64+0x10] ;  /* 0x000010040e0e7981 */ /* 0x000ea2000c1e1b00 */
[----:B------:R-:W-:-:S03]  /*0840*/  IADD3 R36, P0, PT, R36, UR6, RZ ;  /* 0x0000000624247c10 */ /* 0x000fc6000ff1e0ff */
[----:B------:R-:W3:Y:S01]  /*0850*/  LDG.E.64 R16, desc[UR4][R16.64+0x10] ;  /* 0x0000100410107981 */ /* 0x000ee2000c1e1b00 */
[----:B------:R-:W-:-:S06]  /*0860*/  IADD3.X R37, PT, PT, R4, UR7, RZ, P0, !PT ;  /* 0x0000000704257c10 */ /* 0x000fcc00087fe4ff */
[----:B------:R-:W4:Y:S01]  /*0870*/  LDG.E.64 R36, desc[UR4][R36.64+0x10] ;  /* 0x0000100424247981 */ /* 0x000f22000c1e1b00 */
[----:B------:R-:W0:Y:S01]  /*0880*/  MUFU.RCP64H R11, R23 ;  /* 0x00000017000b7308 */ /* 0x000e220000001800 */
[----:B------:R-:W-:Y:S01]  /*0890*/  IMAD.MOV.U32 R10, RZ, RZ, 0x1 ;  /* 0x00000001ff0a7424 */ /* 0x000fe200078e00ff */
[C---:B------:R-:W-:Y:S01]  /*08a0*/  DMUL R8, |R20|.reuse, R8 ;  /* 0x0000000814087228 */ /* 0x040fe20000000200 */
[----:B------:R-:W-:Y:S07]  /*08b0*/  BSSY.RECONVERGENT B0, `(.L_x_43) ;  /* 0x0000017000007945 */ /* 0x000fee0003800200 */
[----:B------:R-:W-:-:S02]  /*08c0*/  DFMA R2, R20, R2, R8 ;  /* 0x000000021402722b */ /* 0x000fc40000000008 */
[----:B0-----:R-:W-:-:S08]  /*08d0*/  DFMA R18, -R22, R10, 1 ;  /* 0x3ff000001612742b */ /* 0x001fd0000000010a */
[----:B------:R-:W-:-:S08]  /*08e0*/  DFMA R18, R18, R18, R18 ;  /* 0x000000121212722b */ /* 0x000fd00000000012 */
[----:B------:R-:W-:-:S08]  /*08f0*/  DFMA R18, R10, R18, R10 ;  /* 0x000000120a12722b */ /* 0x000fd0000000000a */
[----:B------:R-:W-:-:S08]  /*0900*/  DFMA R26, -R22, R18, 1 ;  /* 0x3ff00000161a742b */ /* 0x000fd00000000112 */
[----:B------:R-:W-:Y:S02]  /*0910*/  DFMA R26, R18, R26, R18 ;  /* 0x0000001a121a722b */ /* 0x000fe40000000012 */
[----:B--2---:R-:W-:-:S08]  /*0920*/  DADD R10, R12, -R14 ;  /* 0x000000000c0a7229 */ /* 0x004fd0000000080e */
[----:B---3--:R-:W-:-:S08]  /*0930*/  DFMA R10, R10, 8, -R16 ;  /* 0x402000000a0a782b */ /* 0x008fd00000000810 */
        /* <DEDUP_REMOVED lines=14> */
.L_x_44:
[----:B------:R-:W-:Y:S05]  /*0a20*/  BSYNC.RECONVERGENT B0 ;  /* 0x0000000000007941 */ /* 0x000fea0003800200 */
.L_x_43:
[----:B------:R-:W0:Y:S02]  /*0a30*/  LDCU.64 UR6, c[0x0][0x388] ;  /* 0x00007100ff0677ac */ /* 0x000e240008000a00 */
[----:B0-----:R-:W-:-:S04]  /*0a40*/  IADD3 R10, P0, PT, R5, UR6, RZ ;  /* 0x00000006050a7c10 */ /* 0x001fc8000ff1e0ff */
[----:B------:R-:W-:-:S05]  /*0a50*/  IADD3.X R11, PT, PT, R6, UR7, RZ, P0, !PT ;  /* 0x00000007060b7c10 */ /* 0x000fca00087fe4ff */
[----:B------:R-:W2:Y:S01]  /*0a60*/  LDG.E.64 R8, desc[UR4][R10.64+0x10] ;  /* 0x000010040a087981 */ /* 0x000ea2000c1e1b00 */
[----:B------:R-:W0:Y:S01]  /*0a70*/  MUFU.RCP64H R23, R25 ;  /* 0x0000001900177308 */ /* 0x000e220000001800 */
[----:B------:R-:W-:Y:S01]  /*0a80*/  IMAD.MOV.U32 R22, RZ, RZ, 0x1 ;  /* 0x00000001ff167424 */ /* 0x000fe200078e00ff */
[----:B------:R-:W-:Y:S01]  /*0a90*/  DFMA R12, R12, -4, R16 ;  /* 0xc01000000c0c782b */ /* 0x000fe20000000010 */
[----:B------:R-:W-:Y:S04]  /*0aa0*/  BSSY.RECONVERGENT B0, `(.L_x_45) ;  /* 0x0000016000007945 */ /* 0x000fe80003800200 */
[----:B0-----:R-:W-:-:S08]  /*0ab0*/  DFMA R26, -R24, R22, 1 ;  /* 0x3ff00000181a742b */ /* 0x001fd00000000116 */
[----:B------:R-:W-:-:S08]  /*0ac0*/  DFMA R26, R26, R26, R26 ;  /* 0x0000001a1a1a722b */ /* 0x000fd0000000001a */
[----:B------:R-:W-:Y:S02]  /*0ad0*/  DFMA R26, R22, R26, R22 ;  /* 0x0000001a161a722b */ /* 0x000fe40000000016 */
[----:B--2---:R-:W-:-:S06]  /*0ae0*/  DFMA R8, R8, 6, R12 ;  /* 0x401800000808782b */ /* 0x004fcc000000000c */
[----:B------:R-:W-:Y:S02]  /*0af0*/  DFMA R12, -R24, R26, 1 ;  /* 0x3ff00000180c742b */ /* 0x000fe4000000011a */
[----:B------:R-:W-:-:S06]  /*0b00*/  DFMA R8, R14, -4, R8 ;  /* 0xc01000000e08782b */ /* 0x000fcc0000000008 */
[----:B------:R-:W-:Y:S02]  /*0b10*/  DFMA R12, R26, R12, R26 ;  /* 0x0000000c1a0c722b */ /* 0x000fe4000000001a */
[----:B------:R-:W-:-:S08]  /*0b20*/  DADD R30, R36, R8 ;  /* 0x00000000241e7229 */ /* 0x000fd00000000008 */
        /* <DEDUP_REMOVED lines=13> */
.L_x_46:
[----:B------:R-:W-:Y:S05]  /*0c00*/  BSYNC.RECONVERGENT B0 ;  /* 0x0000000000007941 */ /* 0x000fea0003800200 */
.L_x_45:
[----:B------:R-:W0:Y:S02]  /*0c10*/  LDCU.128 UR8, c[0x0][0x390] ;  /* 0x00007200ff0877ac */ /* 0x000e240008000c00 */
[----:B0-----:R-:W-:-:S04]  /*0c20*/  IADD3 R10, P0, PT, R5, UR8, RZ ;  /* 0x00000008050a7c10 */ /* 0x001fc8000ff1e0ff */
[----:B------:R-:W-:-:S05]  /*0c30*/  IADD3.X R11, PT, PT, R6, UR9, RZ, P0, !PT ;  /* 0x00000009060b7c10 */ /* 0x000fca00087fe4ff */
[----:B------:R-:W2:Y:S01]  /*0c40*/  LDG.E.64 R12, desc[UR4][R10.64+0x10] ;  /* 0x000010040a0c7981 */ /* 0x000ea2000c1e1b00 */
[----:B------:R-:W-:-:S04]  /*0c50*/  IADD3 R4, P0, PT, R5, UR10, RZ ;  /* 0x0000000a05047c10 */ /* 0x000fc8000ff1e0ff */
[----:B------:R-:W-:Y:S01]  /*0c60*/  IADD3.X R5, PT, PT, R6, UR11, RZ, P0, !PT ;  /* 0x0000000b06057c10 */ /* 0x000fe200087fe4ff */
        /* <DEDUP_REMOVED lines=8> */
        .weak           $__internal_2_$__cuda_sm20_div_rn_f64_full
        .type           $__internal_2_$__cuda_sm20_div_rn_f64_full,@function
        .size           $__internal_2_$__cuda_sm20_div_rn_f64_full,(.L_x_107 - $__internal_2_$__cuda_sm20_div_rn_f64_full)
$__internal_2_$__cuda_sm20_div_rn_f64_full:
[C---:B------:R-:W-:Y:S01]  /*0cf0*/  FSETP.GEU.AND P0, PT, |R29|.reuse, 1.469367938527859385e-39, PT ;  /* 0x001000001d00780b */ /* 0x040fe20003f0e200 */
[----:B------:R-:W-:Y:S01]  /*0d00*/  IMAD.MOV.U32 R32, RZ, RZ, 0x1 ;  /* 0x00000001ff207424 */ /* 0x000fe200078e00ff */
[----:B------:R-:W-:Y:S01]  /*0d10*/  LOP3.LUT R26, R29, 0x800fffff, RZ, 0xc0, !PT ;  /* 0x800fffff1d1a7812 */ /* 0x000fe200078ec0ff */
[----:B------:R-:W-:Y:S01]  /*0d20*/  BSSY.RECONVERGENT B1, `(.L_x_47) ;  /* 0x0000054000017945 */ /* 0x000fe20003800200 */
[C---:B------:R-:W-:Y:S02]  /*0d30*/  FSETP.GEU.AND P2, PT, |R31|.reuse, 1.469367938527859385e-39, PT ;  /* 0x001000001f00780b */ /* 0x040fe40003f4e200 */
[----:B------:R-:W-:Y:S01]  /*0d40*/  LOP3.LUT R27, R26, 0x3ff00000, RZ, 0xfc, !PT ;  /* 0x3ff000001a1b7812 */ /* 0x000fe200078efcff */
[----:B------:R-:W-:Y:S01]  /*0d50*/  IMAD.MOV.U32 R26, RZ, RZ, R28 ;  /* 0x000000ffff1a7224 */ /* 0x000fe200078e001c */
[----:B------:R-:W-:Y:S02]  /*0d60*/  LOP3.LUT R7, R31, 0x7ff00000, RZ, 0xc0, !PT ;  /* 0x7ff000001f077812 */ /* 0x000fe400078ec0ff */
[----:B------:R-:W-:-:S03]  /*0d70*/  LOP3.LUT R10, R29, 0x7ff00000, RZ, 0xc0, !PT ;  /* 0x7ff000001d0a7812 */ /* 0x000fc600078ec0ff */
[----:B------:R-:W-:Y:S01]  /*0d80*/  @!P0 DMUL R26, R28, 8.98846567431157953865e+307 ;  /* 0x7fe000001c1a8828 */ /* 0x000fe20000000000 */
[----:B------:R-:W-:-:S03]  /*0d90*/  ISETP.GE.U32.AND P1, PT, R7, R10, PT ;  /* 0x0000000a0700720c */ /* 0x000fc60003f26070 */
[----:B------:R-:W-:Y:S01]  /*0da0*/  @!P2 LOP3.LUT R8, R29, 0x7ff00000, RZ, 0xc0, !PT ;  /* 0x7ff000001d08a812 */ /* 0x000fe200078ec0ff */
[----:B------:R-:W-:Y:S01]  /*0db0*/  @!P2 IMAD.MOV.U32 R42, RZ, RZ, RZ ;  /* 0x000000ffff2aa224 */ /* 0x000fe200078e00ff */
[----:B------:R-:W0:Y:S02]  /*0dc0*/  MUFU.RCP64H R33, R27 ;  /* 0x0000001b00217308 */ /* 0x000e240000001800 */
[----:B------:R-:W-:Y:S01]  /*0dd0*/  @!P2 ISETP.GE.U32.AND P3, PT, R7, R8, PT ;  /* 0x000000080700a20c */ /* 0x000fe20003f66070 */
[----:B------:R-:W-:Y:S01]  /*0de0*/  IMAD.MOV.U32 R8, RZ, RZ, 0x1ca00000 ;  /* 0x1ca00000ff087424 */ /* 0x000fe200078e00ff */
[----:B------:R-:W-:-:S04]  /*0df0*/  @!P0 LOP3.LUT R10, R27, 0x7ff00000, RZ, 0xc0, !PT ;  /* 0x7ff000001b0a8812 */ /* 0x000fc800078ec0ff */
[----:B------:R-:W-:-:S04]  /*0e00*/  @!P2 SEL R9, R8, 0x63400000, !P3 ;  /* 0x634000000809a807 */ /* 0x000fc80005800000 */
[----:B------:R-:W-:-:S04]  /*0e10*/  @!P2 LOP3.LUT R9, R9, 0x80000000, R31, 0xf8, !PT ;  /* 0x800000000909a812 */ /* 0x000fc800078ef81f */
[----:B------:R-:W-:Y:S01]  /*0e20*/  @!P2 LOP3.LUT R43, R9, 0x100000, RZ, 0xfc, !PT ;  /* 0x00100000092ba812 */ /* 0x000fe200078efcff */
[----:B0-----:R-:W-:Y:S01]  /*0e30*/  DFMA R44, R32, -R26, 1 ;  /* 0x3ff00000202c742b */ /* 0x001fe2000000081a */
[----:B------:R-:W-:-:S07]  /*0e40*/  IMAD.MOV.U32 R9, RZ, RZ, R7 ;  /* 0x000000ffff097224 */ /* 0x000fce00078e0007 */
[----:B------:R-:W-:-:S08]  /*0e50*/  DFMA R44, R44, R44, R44 ;  /* 0x0000002c2c2c722b */ /* 0x000fd0000000002c */
[----:B------:R-:W-:Y:S01]  /*0e60*/  DFMA R44, R32, R44, R32 ;  /* 0x0000002c202c722b */ /* 0x000fe20000000020 */
[----:B------:R-:W-:Y:S01]  /*0e70*/  SEL R33, R8, 0x63400000, !P1 ;  /* 0x6340000008217807 */ /* 0x000fe20004800000 */
[----:B------:R-:W-:-:S03]  /*0e80*/  IMAD.MOV.U32 R32, RZ, RZ, R30 ;  /* 0x000000ffff207224 */ /* 0x000fc600078e001e */
[----:B------:R-:W-:-:S03]  /*0e90*/  LOP3.LUT R33, R33, 0x800fffff, R31, 0xf8, !PT ;  /* 0x800fffff21217812 */ /* 0x000fc600078ef81f */
[----:B------:R-:W-:-:S03]  /*0ea0*/  DFMA R34, R44, -R26, 1 ;  /* 0x3ff000002c22742b */ /* 0x000fc6000000081a */
[----:B------:R-:W-:-:S05]  /*0eb0*/  @!P2 DFMA R32, R32, 2, -R42 ;  /* 0x400000002020a82b */ /* 0x000fca000000082a */
[----:B------:R-:W-:-:S05]  /*0ec0*/  DFMA R44, R44, R34, R44 ;  /* 0x000000222c2c722b */ /* 0x000fca000000002c */
[----:B------:R-:W-:-:S03]  /*0ed0*/  @!P2 LOP3.LUT R9, R33, 0x7ff00000, RZ, 0xc0, !PT ;  /* 0x7ff000002109a812 */ /* 0x000fc600078ec0ff */
[----:B------:R-:W-:Y:S02]  /*0ee0*/  DMUL R42, R44, R32 ;  /* 0x000000202c2a7228 */ /* 0x000fe40000000000 */
[----:B------:R-:W-:-:S05]  /*0ef0*/  VIADD R34, R9, 0xffffffff ;  /* 0xffffffff09227836 */ /* 0x000fca0000000000 */
[----:B------:R-:W-:Y:S01]  /*0f00*/  ISETP.GT.U32.AND P0, PT, R34, 0x7feffffe, PT ;  /* 0x7feffffe2200780c */ /* 0x000fe20003f04070 */
[----:B------:R-:W-:Y:S01]  /*0f10*/  VIADD R34, R10, 0xffffffff ;  /* 0xffffffff0a227836 */ /* 0x000fe20000000000 */
[----:B------:R-:W-:-:S04]  /*0f20*/  DFMA R46, R42, -R26, R32 ;  /* 0x8000001a2a2e722b */ /* 0x000fc80000000020 */
[----:B------:R-:W-:-:S04]  /*0f30*/  ISETP.GT.U32.OR P0, PT, R34, 0x7feffffe, P0 ;  /* 0x7feffffe2200780c */ /* 0x000fc80000704470 */
[----:B------:R-:W-:-:S09]  /*0f40*/  DFMA R34, R44, R46, R42 ;  /* 0x0000002e2c22722b */ /* 0x000fd2000000002a */
[----:B------:R-:W-:Y:S05]  /*0f50*/  @P0 BRA `(.L_x_48) ;  /* 0x00000000006c0947 */ /* 0x000fea0003800000 */
[----:B------:R-:W-:Y:S01]  /*0f60*/  LOP3.LUT R10, R29, 0x7ff00000, RZ, 0xc0, !PT ;  /* 0x7ff000001d0a7812 */ /* 0x000fe200078ec0ff */
[----:B------:R-:W-:-:S03]  /*0f70*/  IMAD.MOV.U32 R30, RZ, RZ, RZ ;  /* 0x000000ffff1e7224 */ /* 0x000fc600078e00ff */
[CC--:B------:R-:W-:Y:S02]  /*0f80*/  VIADDMNMX R9, R7.reuse, -R10.reuse, 0xb9600000, !PT ;  /* 0xb960000007097446 */ /* 0x0c0fe4000780090a */
[----:B------:R-:W-:Y:S02]  /*0f90*/  ISETP.GE.U32.AND P0, PT, R7, R10, PT ;  /* 0x0000000a0700720c */ /* 0x000fe40003f06070 */
[----:B------:R-:W-:Y:S02]  /*0fa0*/  VIMNMX R9, PT, PT, R9, 0x46a00000, PT ;  /* 0x46a0000009097848 */ /* 0x000fe40003fe0100 */
[----:B------:R-:W-:-:S05]  /*0fb0*/  SEL R8, R8, 0x63400000, !P0 ;  /* 0x6340000008087807 */ /* 0x000fca0004000000 */
[----:B------:R-:W-:-:S04]  /*0fc0*/  IMAD.IADD R8, R9, 0x1, -R8 ;  /* 0x0000000109087824 */ /* 0x000fc800078e0a08 */
[----:B------:R-:W-:-:S06]  /*0fd0*/  VIADD R31, R8, 0x7fe00000 ;  /* 0x7fe00000081f7836 */ /* 0x000fcc0000000000 */
[----:B------:R-:W-:-:S10]  /*0fe0*/  DMUL R42, R34, R30 ;  /* 0x0000001e222a7228 */ /* 0x000fd40000000000 */
[----:B------:R-:W-:-:S13]  /*0ff0*/  FSETP.GTU.AND P0, PT, |R43|, 1.469367938527859385e-39, PT ;  /* 0x001000002b00780b */ /* 0x000fda0003f0c200 */
[----:B------:R-:W-:Y:S05]  /*1000*/  @P0 BRA `(.L_x_49) ;  /* 0x0000000000940947 */ /* 0x000fea0003800000 */
[----:B------:R-:W-:Y:S01]  /*1010*/  DFMA R26, R34, -R26, R32 ;  /* 0x8000001a221a722b */ /* 0x000fe20000000020 */
[----:B------:R-:W-:-:S09]  /*1020*/  IMAD.MOV.U32 R30, RZ, RZ, RZ ;  /* 0x000000ffff1e7224 */ /* 0x000fd200078e00ff */
        /* <DEDUP_REMOVED lines=14> */
.L_x_48:
        /* <DEDUP_REMOVED lines=16> */
.L_x_51:
[----:B------:R-:W-:Y:S01]  /*1210*/  LOP3.LUT R43, R29, 0x80000, RZ, 0xfc, !PT ;  /* 0x000800001d2b7812 */ /* 0x000fe200078efcff */
[----:B------:R-:W-:Y:S01]  /*1220*/  IMAD.MOV.U32 R42, RZ, RZ, R28 ;  /* 0x000000ffff2a7224 */ /* 0x000fe200078e001c */
[----:B------:R-:W-:Y:S06]  /*1230*/  BRA `(.L_x_49) ;  /* 0x0000000000087947 */ /* 0x000fec0003800000 */
.L_x_50:
[----:B------:R-:W-:Y:S01]  /*1240*/  LOP3.LUT R43, R31, 0x80000, RZ, 0xfc, !PT ;  /* 0x000800001f2b7812 */ /* 0x000fe200078efcff */
[----:B------:R-:W-:-:S07]  /*1250*/  IMAD.MOV.U32 R42, RZ, RZ, R30 ;  /* 0x000000ffff2a7224 */ /* 0x000fce00078e001e */
.L_x_49:
[----:B------:R-:W-:Y:S05]  /*1260*/  BSYNC.RECONVERGENT B1 ;  /* 0x0000000000017941 */ /* 0x000fea0003800200 */
.L_x_47:
[----:B------:R-:W-:Y:S02]  /*1270*/  IMAD.MOV.U32 R8, RZ, RZ, R0 ;  /* 0x000000ffff087224 */ /* 0x000fe400078e0000 */
[----:B------:R-:W-:-:S04]  /*1280*/  IMAD.MOV.U32 R9, RZ, RZ, 0x0 ;  /* 0x00000000ff097424 */ /* 0x000fc800078e00ff */
[----:B------:R-:W-:Y:S05]  /*1290*/  RET.REL.NODEC R8 `(_Z23convection_correction_xPKdS0_PdS1_iidiiii) ;  /* 0xffffffec08587950 */ /* 0x000fea0003c3ffff */
.L_x_52:
        /* <DEDUP_REMOVED lines=14> */
.L_x_107:


//--------------------- .text._Z20compute_velocity_rhsPKdPdS1_iiiiiidd --------------------------
	.section	.text._Z20compute_velocity_rhsPKdPdS1_iiiiiidd,"ax",@progbits
	.align	128
        .global         _Z20compute_velocity_rhsPKdPdS1_iiiiiidd
        .type           _Z20compute_velocity_rhsPKdPdS1_iiiiiidd,@function
        .size           _Z20compute_velocity_rhsPKdPdS1_iiiiiidd,(.L_x_108 - _Z20compute_velocity_rhsPKdPdS1_iiiiiidd)
        .other          _Z20compute_velocity_rhsPKdPdS1_iiiiiidd,@"STO_CUDA_ENTRY STV_DEFAULT"
_Z20compute_velocity_rhsPKdPdS1_iiiiiidd:
.text._Z20compute_velocity_rhsPKdPdS1_iiiiiidd:
        /* <DEDUP_REMOVED lines=25> */
.L_x_54:
[----:B0-----:R-:W-:Y:S05]  /*0190*/  BSYNC.RECONVERGENT B0 ;  /* 0x0000000000007941 */ /* 0x001fea0003800200 */
.L_x_53:
[----:B------:R-:W-:Y:S01]  /*01a0*/  VIADD R2, R5, 0x2 ;  /* 0x0000000205027836 */ /* 0x000fe20000000000 */
[----:B------:R-:W0:Y:S03]  /*01b0*/  LDCU.64 UR6, c[0x0][0x380] ;  /* 0x00007000ff0677ac */ /* 0x000e260008000a00 */
[----:B------:R-:W-:-:S04]  /*01c0*/  IMAD R0, R3, R2, RZ ;  /* 0x0000000203007224 */ /* 0x000fc800078e02ff */
[----:B------:R-:W-:-:S04]  /*01d0*/  IMAD.IADD R3, R2, 0x1, R0 ;  /* 0x0000000102037824 */ /* 0x000fc800078e0200 */
[----:B------:R-:W-:Y:S01]  /*01e0*/  IMAD R4, R2, -0x2, R3 ;  /* 0xfffffffe02047824 */ /* 0x000fe200078e0203 */
[----:B------:R-:W-:-:S04]  /*01f0*/  IADD3 R6, P0, PT, R17, R3, RZ ;  /* 0x0000000311067210 */ /* 0x000fc80007f1e0ff */
[----:B------:R-:W-:Y:S02]  /*0200*/  IADD3 R5, P1, PT, R17, R4, RZ ;  /* 0x0000000411057210 */ /* 0x000fe40007f3e0ff */
[----:B------:R-:W-:Y:S02]  /*0210*/  LEA.HI.X.SX32 R3, R3, RZ, 0x1, P0 ;  /* 0x000000ff03037211 */ /* 0x000fe400000f0eff */
[----:B0-----:R-:W-:Y:S02]  /*0220*/  LEA R2, P0, R6, UR6, 0x3 ;  /* 0x0000000606027c11 */ /* 0x001fe4000f8018ff */
[----:B------:R-:W-:Y:S02]  /*0230*/  LEA.HI.X.SX32 R4, R4, RZ, 0x1, P1 ;  /* 0x000000ff04047211 */ /* 0x000fe400008f0eff */
[----:B------:R-:W-:Y:S02]  /*0240*/  LEA R12, P1, R5, UR6, 0x3 ;  /* 0x00000006050c7c11 */ /* 0x000fe4000f8218ff */
[----:B------:R-:W-:-:S02]  /*0250*/  LEA.HI.X R3, R6, UR7, R3, 0x3, P0 ;  /* 0x0000000706037c11 */ /* 0x000fc400080f1c03 */
[----:B------:R-:W-:Y:S02]  /*0260*/  LEA.HI.X R13, R5, UR7, R4, 0x3, P1 ;  /* 0x00000007050d7c11 */ /* 0x000fe400088f1c04 */
[----:B------:R-:W0:Y:S02]  /*0270*/  LDC.64 R4, c[0x0][0x3b0] ;  /* 0x0000ec00ff047b82 */ /* 0x000e240000000a00 */
[----:B------:R-:W2:Y:S04]  /*0280*/  LDG.E.64 R2, desc[UR4][R2.64+0x10] ;  /* 0x0000100402027981 */ /* 0x000ea8000c1e1b00 */
[----:B------:R-:W2:Y:S01]  /*0290*/  LDG.E.64 R6, desc[UR4][R12.64+0x10] ;  /* 0x000010040c067981 */ /* 0x000ea2000c1e1b00 */
[----:B------:R-:W-:Y:S01]  /*02a0*/  IMAD.MOV.U32 R8, RZ, RZ, 0x1 ;  /* 0x00000001ff087424 */ /* 0x000fe200078e00ff */
[----:B------:R-:W-:Y:S01]  /*02b0*/  BSSY.RECONVERGENT B0, `(.L_x_55) ;  /* 0x0000015000007945 */ /* 0x000fe20003800200 */
[----:B0-----:R-:W-:-:S06]  /*02c0*/  DADD R4, R4, R4 ;  /* 0x0000000004047229 */ /* 0x001fcc0000000004 */
[----:B------:R-:W0:Y:S02]  /*02d0*/  MUFU.RCP64H R9, R5 ;  /* 0x0000000500097308 */ /* 0x000e240000001800 */
[----:B0-----:R-:W-:-:S08]  /*02e0*/  DFMA R10, -R4, R8, 1 ;  /* 0x3ff00000040a742b */ /* 0x001fd00000000108 */
[----:B------:R-:W-:-:S08]  /*02f0*/  DFMA R10, R10, R10, R10 ;  /* 0x0000000a0a0a722b */ /* 0x000fd0000000000a */
[----:B------:R-:W-:-:S08]  /*0300*/  DFMA R10, R8, R10, R8 ;  /* 0x0000000a080a722b */ /* 0x000fd00000000008 */
[----:B------:R-:W-:-:S08]  /*0310*/  DFMA R8, -R4, R10, 1 ;  /* 0x3ff000000408742b */ /* 0x000fd0000000010a */
[----:B------:R-:W-:Y:S02]  /*0320*/  DFMA R8, R10, R8, R10 ;  /* 0x000000080a08722b */ /* 0x000fe4000000000a */
[----:B--2---:R-:W-:-:S08]  /*0330*/  DADD R6, R2, -R6 ;  /* 0x0000000002067229 */ /* 0x004fd00000000806 */
[----:B------:R-:W-:-:S08]  /*0340*/  DMUL R2, R6, -R8 ;  /* 0x8000000806027228 */ /* 0x000fd00000000000 */
[--C-:B------:R-:W-:Y:S02]  /*0350*/  DFMA R10, -R4, R2, -R6.reuse ;  /* 0x00000002040a722b */ /* 0x100fe40000000906 */
[----:B------:R-:W-:-:S06]  /*0360*/  DADD R6, -RZ, -R6 ;  /* 0x00000000ff067229 */ /* 0x000fcc0000000906 */
[----:B------:R-:W-:-:S04]  /*0370*/  DFMA R2, R8, R10, R2 ;  /* 0x0000000a0802722b */ /* 0x000fc80000000002 */
[----:B------:R-:W-:-:S06]  /*0380*/  FSETP.GEU.AND P1, PT, |R7|, 6.5827683646048100446e-37, PT ;  /* 0x036000000700780b */ /* 0x000fcc0003f2e200 */
[----:B------:R-:W-:-:S05]  /*0390*/  FFMA R8, RZ, R5, R3 ;  /* 0x00000005ff087223 */ /* 0x000fca0000000003 */
[----:B------:R-:W-:-:S13]  /*03a0*/  FSETP.GT.AND P0, PT, |R8|, 1.469367938527859385e-39, PT ;  /* 0x001000000800780b */ /* 0x000fda0003f04200 */
[----:B------:R-:W-:Y:S05]  /*03b0*/  @P0 BRA P1, `(.L_x_56) ;  /* 0x0000000000100947 */ /* 0x000fea0000800000 */
[----:B------:R-:W-:Y:S01]  /*03c0*/  IMAD.MOV.U32 R2, RZ, RZ, R6 ;  /* 0x000000ffff027224 */ /* 0x000fe200078e0006 */
[----:B------:R-:W-:Y:S01]  /*03d0*/  MOV R20, 0x400 ;  /* 0x0000040000147802 */ /* 0x000fe20000000f00 */
[----:B------:R-:W-:-:S07]  /*03e0*/  IMAD.MOV.U32 R3, RZ, RZ, R7 ;  /* 0x000000ffff037224 */ /* 0x000fce00078e0007 */
[----:B------:R-:W-:Y:S05]  /*03f0*/  CALL.REL.NOINC `($__internal_3_$__cuda_sm20_div_rn_f64_full) ;  /* 0x0000000000a87944 */ /* 0x000fea0003c00000 */
.L_x_56:
[----:B------:R-:W-:Y:S05]  /*0400*/  BSYNC.RECONVERGENT B0 ;  /* 0x0000000000007941 */ /* 0x000fea0003800200 */
.L_x_55:
[----:B------:R-:W0:Y:S01]  /*0410*/  LDCU.128 UR8, c[0x0][0x380] ;  /* 0x00007000ff0877ac */ /* 0x000e220008000c00 */
[----:B------:R-:W-:-:S04]  /*0420*/  IADD3 R16, P0, PT, R17, R0, RZ ;  /* 0x0000000011107210 */ /* 0x000fc80007f1e0ff */
[----:B------:R-:W-:Y:S01]  /*0430*/  LEA.HI.X.SX32 R5, R0, RZ, 0x1, P0 ;  /* 0x000000ff00057211 */ /* 0x000fe200000f0eff */
[----:B------:R-:W-:-:S03]  /*0440*/  IMAD.SHL.U32 R0, R16, 0x8, RZ ;  /* 0x0000000810007824 */ /* 0x000fc600078e00ff */
[----:B------:R-:W-:Y:S02]  /*0450*/  SHF.L.U64.HI R16, R16, 0x3, R5 ;  /* 0x0000000310107819 */ /* 0x000fe40000010205 */
[----:B------:R-:W1:Y:S01]  /*0460*/  LDC.64 R4, c[0x0][0x3b8] ;  /* 0x0000ee00ff047b82 */ /* 0x000e620000000a00 */
[C---:B0-----:R-:W-:Y:S02]  /*0470*/  IADD3 R18, P0, PT, R0.reuse, UR10, RZ ;  /* 0x0000000a00127c10 */ /* 0x041fe4000ff1e0ff */
[----:B------:R-:W-:Y:S02]  /*0480*/  IADD3 R6, P1, PT, R0, UR8, RZ ;  /* 0x0000000800067c10 */ /* 0x000fe4000ff3e0ff */
[C---:B------:R-:W-:Y:S02]  /*0490*/  IADD3.X R19, PT, PT, R16.reuse, UR11, RZ, P0, !PT ;  /* 0x0000000b10137c10 */ /* 0x040fe400087fe4ff */
[----:B------:R-:W-:-:S03]  /*04a0*/  IADD3.X R7, PT, PT, R16, UR9, RZ, P1, !PT ;  /* 0x0000000910077c10 */ /* 0x000fc60008ffe4ff */
[----:B------:R0:W-:Y:S04]  /*04b0*/  STG.E.64 desc[UR4][R18.64+0x10], R2 ;  /* 0x0000100212007986 */ /* 0x0001e8000c101b04 */
[----:B------:R-:W2:Y:S04]  /*04c0*/  LDG.E.64 R8, desc[UR4][R6.64+0x18] ;  /* 0x0000180406087981 */ /* 0x000ea8000c1e1b00 */
[----:B------:R-:W2:Y:S01]  /*04d0*/  LDG.E.64 R10, desc[UR4][R6.64+0x8] ;  /* 0x00000804060a7981 */ /* 0x000ea2000c1e1b00 */
[----:B-1----:R-:W-:Y:S01]  /*04e0*/  DADD R4, R4, R4 ;  /* 0x0000000004047229 */ /* 0x002fe20000000004 */
[----:B------:R-:W-:Y:S01]  /*04f0*/  IMAD.MOV.U32 R12, RZ, RZ, 0x1 ;  /* 0x00000001ff0c7424 */ /* 0x000fe200078e00ff */
[----:B------:R-:W-:Y:S04]  /*0500*/  BSSY.RECONVERGENT B0, `(.L_x_57) ;  /* 0x0000014000007945 */ /* 0x000fe80003800200 */
[----:B------:R-:W1:Y:S02]  /*0510*/  MUFU.RCP64H R13, R5 ;  /* 0x00000005000d7308 */ /* 0x000e640000001800 */
[----:B-1----:R-:W-:-:S08]  /*0520*/  DFMA R14, -R4, R12, 1 ;  /* 0x3ff00000040e742b */ /* 0x002fd0000000010c */
[----:B------:R-:W-:-:S08]  /*0530*/  DFMA R14, R14, R14, R14 ;  /* 0x0000000e0e0e722b */ /* 0x000fd0000000000e */
[----:B------:R-:W-:-:S08]  /*0540*/  DFMA R14, R12, R14, R12 ;  /* 0x0000000e0c0e722b */ /* 0x000fd0000000000c */
[----:B------:R-:W-:-:S08]  /*0550*/  DFMA R12, -R4, R14, 1 ;  /* 0x3ff00000040c742b */ /* 0x000fd0000000010e */
[----:B------:R-:W-:Y:S02]  /*0560*/  DFMA R12, R14, R12, R14 ;  /* 0x0000000c0e0c722b */ /* 0x000fe4000000000e */
[----:B--2---:R-:W-:-:S08]  /*0570*/  DADD R8, R8, -R10 ;  /* 0x0000000008087229 */ /* 0x004fd0000000080a */
[----:B0-----:R-:W-:-:S08]  /*0580*/  DMUL R2, R8, -R12 ;  /* 0x8000000c08027228 */ /* 0x001fd00000000000 */
        /* <DEDUP_REMOVED lines=11> */
.L_x_58:
[----:B------:R-:W-:Y:S05]  /*0640*/  BSYNC.RECONVERGENT B0 ;  /* 0x0000000000007941 */ /* 0x000fea0003800200 */
.L_x_57:
[----:B------:R-:W0:Y:S02]  /*0650*/  LDCU.64 UR6, c[0x0][0x390] ;  /* 0x00007200ff0677ac */ /* 0x000e240008000a00 */
[----:B0-----:R-:W-:-:S04]  /*0660*/  IADD3 R4, P0, PT, R0, UR6, RZ ;  /* 0x0000000600047c10 */ /* 0x001fc8000ff1e0ff */
[----:B------:R-:W-:-:S05]  /*0670*/  IADD3.X R5, PT, PT, R16, UR7, RZ, P0, !PT ;  /* 0x0000000710057c10 */ /* 0x000fca00087fe4ff */
[----:B------:R-:W-:Y:S01]  /*0680*/  STG.E.64 desc[UR4][R4.64+0x10], R2 ;  /* 0x0000100204007986 */ /* 0x000fe2000c101b04 */
[----:B------:R-:W-:Y:S05]  /*0690*/  EXIT ;  /* 0x000000000000794d */ /* 0x000fea0003800000 */
        .weak           $__internal_3_$__cuda_sm20_div_rn_f64_full
        .type           $__internal_3_$__cuda_sm20_div_rn_f64_full,@function
        .size           $__internal_3_$__cuda_sm20_div_rn_f64_full,(.L_x_108 - $__internal_3_$__cuda_sm20_div_rn_f64_full)
$__internal_3_$__cuda_sm20_div_rn_f64_full:
[C---:B------:R-:W-:Y:S01]  /*06a0*/  FSETP.GEU.AND P0, PT, |R5|.reuse, 1.469367938527859385e-39, PT ;  /* 0x001000000500780b */ /* 0x040fe20003f0e200 */
[----:B------:R-:W-:Y:S01]  /*06b0*/  IMAD.MOV.U32 R10, RZ, RZ, 0x1 ;  /* 0x00000001ff0a7424 */ /* 0x000fe200078e00ff */
[----:B------:R-:W-:Y:S01]  /*06c0*/  LOP3.LUT R6, R5, 0x800fffff, RZ, 0xc0, !PT ;  /* 0x800fffff05067812 */ /* 0x000fe200078ec0ff */
[----:B------:R-:W-:Y:S01]  /*06d0*/  IMAD.MOV.U32 R18, RZ, RZ, 0x1ca00000 ;  /* 0x1ca00000ff127424 */ /* 0x000fe200078e00ff */
[C---:B------:R-:W-:Y:S01]  /*06e0*/  FSETP.GEU.AND P2, PT, |R3|.reuse, 1.469367938527859385e-39, PT ;  /* 0x001000000300780b */ /* 0x040fe20003f4e200 */
[----:B------:R-:W-:Y:S01]  /*06f0*/  BSSY.RECONVERGENT B1, `(.L_x_59) ;  /* 0x0000052000017945 */ /* 0x000fe20003800200 */
[----:B------:R-:W-:Y:S01]  /*0700*/  LOP3.LUT R7, R6, 0x3ff00000, RZ, 0xfc, !PT ;  /* 0x3ff0000006077812 */ /* 0x000fe200078efcff */
[----:B------:R-:W-:Y:S01]  /*0710*/  IMAD.MOV.U32 R6, RZ, RZ, R4 ;  /* 0x000000ffff067224 */ /* 0x000fe200078e0004 */
[----:B------:R-:W-:Y:S02]  /*0720*/  LOP3.LUT R19, R3, 0x7ff00000, RZ, 0xc0, !PT ;  /* 0x7ff0000003137812 */ /* 0x000fe400078ec0ff */
[----:B------:R-:W-:-:S03]  /*0730*/  LOP3.LUT R22, R5, 0x7ff00000, RZ, 0xc0, !PT ;  /* 0x7ff0000005167812 */ /* 0x000fc600078ec0ff */
[----:B------:R-:W-:Y:S01]  /*0740*/  @!P0 DMUL R6, R4, 8.98846567431157953865e+307 ;  /* 0x7fe0000004068828 */ /* 0x000fe20000000000 */
[----:B------:R-:W-:Y:S01]  /*0750*/  ISETP.GE.U32.AND P1, PT, R19, R22, PT ;  /* 0x000000161300720c */ /* 0x000fe20003f26070 */
[----:B------:R-:W-:Y:S02]  /*0760*/  IMAD.MOV.U32 R21, RZ, RZ, R19 ;  /* 0x000000ffff157224 */ /* 0x000fe400078e0013 */
[----:B------:R-:W-:Y:S02]  /*0770*/  @!P2 LOP3.LUT R12, R5, 0x7ff00000, RZ, 0xc0, !PT ;  /* 0x7ff00000050ca812 */ /* 0x000fe400078ec0ff */
[----:B------:R-:W0:Y:S02]  /*0780*/  MUFU.RCP64H R11, R7 ;  /* 0x00000007000b7308 */ /* 0x000e240000001800 */
[----:B------:R-:W-:Y:S02]  /*0790*/  @!P2 ISETP.GE.U32.AND P3, PT, R19, R12, PT ;  /* 0x0000000c1300a20c */ /* 0x000fe40003f66070 */
[----:B------:R-:W-:-:S02]  /*07a0*/  @!P0 LOP3.LUT R22, R7, 0x7ff00000, RZ, 0xc0, !PT ;  /* 0x7ff0000007168812 */ /* 0x000fc400078ec0ff */
[----:B------:R-:W-:-:S03]  /*07b0*/  @!P2 SEL R13, R18, 0x63400000, !P3 ;  /* 0x63400000120da807 */ /* 0x000fc60005800000 */
[----:B------:R-:W-:Y:S01]  /*07c0*/  VIADD R24, R22, 0xffffffff ;  /* 0xffffffff16187836 */ /* 0x000fe20000000000 */
[----:B------:R-:W-:-:S04]  /*07d0*/  @!P2 LOP3.LUT R14, R13, 0x80000000, R3, 0xf8, !PT ;  /* 0x800000000d0ea812 */ /* 0x000fc800078ef803 */
[----:B------:R-:W-:Y:S01]  /*07e0*/  @!P2 LOP3.LUT R15, R14, 0x100000, RZ, 0xfc, !PT ;  /* 0x001000000e0fa812 */ /* 0x000fe200078efcff */
[----:B------:R-:W-:Y:S01]  /*07f0*/  @!P2 IMAD.MOV.U32 R14, RZ, RZ, RZ ;  /* 0x000000ffff0ea224 */ /* 0x000fe200078e00ff */
[----:B0-----:R-:W-:-:S08]  /*0800*/  DFMA R8, R10, -R6, 1 ;  /* 0x3ff000000a08742b */ /* 0x001fd00000000806 */
        /* <DEDUP_REMOVED lines=12> */
[----:B------:R-:W-:-:S03]  /*08d0*/  DFMA R14, R10, -R6, R8 ;  /* 0x800000060a0e722b */ /* 0x000fc60000000008 */
[----:B------:R-:W-:-:S05]  /*08e0*/  ISETP.GT.U32.OR P0, PT, R24, 0x7feffffe, P0 ;  /* 0x7feffffe1800780c */ /* 0x000fca0000704470 */
[----:B------:R-:W-:-:S08]  /*08f0*/  DFMA R14, R12, R14, R10 ;  /* 0x0000000e0c0e722b */ /* 0x000fd0000000000a */
        /* <DEDUP_REMOVED lines=19> */
[----:B------:R-:W-:Y:S01]  /*0a30*/  DMUL.RP R2, R14, R2 ;  /* 0x000000020e027228 */ /* 0x000fe20000008000 */
[----:B------:R-:W-:-:S06]  /*0a40*/  IMAD.MOV.U32 R4, RZ, RZ, RZ ;  /* 0x000000ffff047224 */ /* 0x000fcc00078e00ff */
[----:B------:R-:W-:-:S03]  /*0a50*/  DFMA R4, R10, -R4, R14 ;  /* 0x800000040a04722b */ /* 0x000fc6000000000e */
[----:B------:R-:W-:-:S03]  /*0a60*/  LOP3.LUT R9, R3, R9, RZ, 0x3c, !PT ;  /* 0x0000000903097212 */ /* 0x000fc600078e3cff */
[----:B------:R-:W-:-:S04]  /*0a70*/  IADD3 R4, PT, PT, -R12, -0x43300000, RZ ;  /* 0xbcd000000c047810 */ /* 0x000fc80007ffe1ff */
[----:B------:R-:W-:-:S04]  /*0a80*/  FSETP.NEU.AND P0, PT, |R5|, R4, PT ;  /* 0x000000040500720b */ /* 0x000fc80003f0d200 */
[----:B------:R-:W-:Y:S02]  /*0a90*/  FSEL R10, R2, R10, !P0 ;  /* 0x0000000a020a7208 */ /* 0x000fe40004000000 */
[----:B------:R-:W-:Y:S01]  /*0aa0*/  FSEL R11, R9, R11, !P0 ;  /* 0x0000000b090b7208 */ /* 0x000fe20004000000 */
[----:B------:R-:W-:Y:S06]  /*0ab0*/  BRA `(.L_x_61) ;  /* 0x0000000000547947 */ /* 0x000fec0003800000 */
.L_x_60:
        /* <DEDUP_REMOVED lines=16> */
.L_x_63:
[----:B------:R-:W-:Y:S01]  /*0bc0*/  LOP3.LUT R11, R5, 0x80000, RZ, 0xfc, !PT ;  /* 0x00080000050b7812 */ /* 0x000fe200078efcff */
[----:B------:R-:W-:Y:S01]  /*0bd0*/  IMAD.MOV.U32 R10, RZ, RZ, R4 ;  /* 0x000000ffff0a7224 */ /* 0x000fe200078e0004 */
[----:B------:R-:W-:Y:S06]  /*0be0*/  BRA `(.L_x_61) ;  /* 0x0000000000087947 */ /* 0x000fec0003800000 */
.L_x_62:
[----:B------:R-:W-:Y:S01]  /*0bf0*/  LOP3.LUT R11, R3, 0x80000, RZ, 0xfc, !PT ;  /* 0x00080000030b7812 */ /* 0x000fe200078efcff */
[----:B------:R-:W-:-:S07]  /*0c00*/  IMAD.MOV.U32 R10, RZ, RZ, R2 ;  /* 0x000000ffff0a7224 */ /* 0x000fce00078e0002 */
.L_x_61:
[----:B------:R-:W-:Y:S05]  /*0c10*/  BSYNC.RECONVERGENT B1 ;  /* 0x0000000000017941 */ /* 0x000fea0003800200 */
.L_x_59:
[----:B------:R-:W-:Y:S02]  /*0c20*/  IMAD.MOV.U32 R21, RZ, RZ, 0x0 ;  /* 0x00000000ff157424 */ /* 0x000fe400078e00ff */
[----:B------:R-:W-:Y:S02]  /*0c30*/  IMAD.MOV.U32 R2, RZ, RZ, R10 ;  /* 0x000000ffff027224 */ /* 0x000fe400078e000a */
[----:B------:R-:W-:Y:S01]  /*0c40*/  IMAD.MOV.U32 R3, RZ, RZ, R11 ;  /* 0x000000ffff037224 */ /* 0x000fe200078e000b */
[----:B------:R-:W-:Y:S06]  /*0c50*/  RET.REL.NODEC R20 `(_Z20compute_velocity_rhsPKdPdS1_iiiiiidd) ;  /* 0xfffffff014e87950 */ /* 0x000fec0003c3ffff */
.L_x_64:
        /* <DEDUP_REMOVED lines=10> */
.L_x_108:


//--------------------- .text._Z17poisson_iterationPdPKdiiiiiidddS_ --------------------------
	.section	.text._Z17poisson_iterationPdPKdiiiiiidddS_,"ax",@progbits
	.align	128
        .global         _Z17poisson_iterationPdPKdiiiiiidddS_
        .type           _Z17poisson_iterationPdPKdiiiiiidddS_,@function
        .size           _Z17poisson_iterationPdPKdiiiiiidddS_,(.L_x_109 - _Z17poisson_iterationPdPKdiiiiiidddS_)
        .other          _Z17poisson_iterationPdPKdiiiiiidddS_,@"STO_CUDA_ENTRY STV_DEFAULT"
_Z17poisson_iterationPdPKdiiiiiidddS_:
.text._Z17poisson_iterationPdPKdiiiiiidddS_:
        /* <DEDUP_REMOVED lines=25> */
.L_x_66:
[----:B0-----:R-:W-:Y:S05]  /*0190*/  BSYNC.RECONVERGENT B0 ;  /* 0x0000000000007941 */ /* 0x001fea0003800200 */
.L_x_65:
[----:B------:R-:W-:Y:S01]  /*01a0*/  VIADD R0, R7, 0x2 ;  /* 0x0000000207007836 */ /* 0x000fe20000000000 */
[----:B------:R-:W0:Y:S01]  /*01b0*/  LDCU.64 UR6, c[0x0][0x380] ;  /* 0x00007000ff0677ac */ /* 0x000e220008000a00 */
[----:B------:R-:W1:Y:S02]  /*01c0*/  LDC.64 R14, c[0x0][0x3a8] ;  /* 0x0000ea00ff0e7b82 */ /* 0x000e640000000a00 */
        /* <DEDUP_REMOVED lines=10> */
[----:B------:R-:W-:-:S04]  /*0270*/  LEA.HI.X R13, R0, UR7, R7, 0x3, P1 ;  /* 0x00000007000d7c11 */ /* 0x000fc800088f1c07 */
[----:B------:R-:W2:Y:S04]  /*0280*/  LDG.E.64 R4, desc[UR4][R4.64+0x10] ;  /* 0x0000100404047981 */ /* 0x000ea8000c1e1b00 */
[----:B------:R-:W2:Y:S01]  /*0290*/  LDG.E.64 R6, desc[UR4][R12.64+0x10] ;  /* 0x000010040c067981 */ /* 0x000ea2000c1e1b00 */
[----:B-1----:R-:W-:Y:S01]  /*02a0*/  DMUL R14, R14, R14 ;  /* 0x0000000e0e0e7228 */ /* 0x002fe20000000000 */
[----:B------:R-:W-:Y:S01]  /*02b0*/  IMAD.MOV.U32 R8, RZ, RZ, 0x1 ;  /* 0x00000001ff087424 */ /* 0x000fe200078e00ff */
[----:B------:R-:W-:Y:S04]  /*02c0*/  BSSY.RECONVERGENT B0, `(.L_x_67) ;  /* 0x0000015000007945 */ /* 0x000fe80003800200 */
[----:B------:R-:W0:Y:S02]  /*02d0*/  MUFU.RCP64H R9, R15 ;  /* 0x0000000f00097308 */ /* 0x000e240000001800 */
[----:B0-----:R-:W-:-:S08]  /*02e0*/  DFMA R10, -R14, R8, 1 ;  /* 0x3ff000000e0a742b */ /* 0x001fd00000000108 */
[----:B------:R-:W-:-:S08]  /*02f0*/  DFMA R10, R10, R10, R10 ;  /* 0x0000000a0a0a722b */ /* 0x000fd0000000000a */
[----:B------:R-:W-:-:S08]  /*0300*/  DFMA R10, R8, R10, R8 ;  /* 0x0000000a080a722b */ /* 0x000fd00000000008 */
[----:B------:R-:W-:-:S08]  /*0310*/  DFMA R8, -R14, R10, 1 ;  /* 0x3ff000000e08742b */ /* 0x000fd0000000010a */
[----:B------:R-:W-:Y:S02]  /*0320*/  DFMA R8, R10, R8, R10 ;  /* 0x000000080a08722b */ /* 0x000fe4000000000a */
[----:B--2---:R-:W-:-:S08]  /*0330*/  DADD R6, R4, R6 ;  /* 0x0000000004067229 */ /* 0x004fd00000000006 */
        /* <DEDUP_REMOVED lines=10> */
[----:B------:R-:W-:Y:S05]  /*03e0*/  CALL.REL.NOINC `($__internal_4_$__cuda_sm20_div_rn_f64_full) ;  /* 0x0000000400d07944 */ /* 0x000fea0003c00000 */
[----:B------:R-:W-:Y:S02]  /*03f0*/  IMAD.MOV.U32 R4, RZ, RZ, R6 ;  /* 0x000000ffff047224 */ /* 0x000fe400078e0006 */
[----:B------:R-:W-:-:S07]  /*0400*/  IMAD.MOV.U32 R5, RZ, RZ, R7 ;  /* 0x000000ffff057224 */ /* 0x000fce00078e0007 */
.L_x_68:
[----:B------:R-:W-:Y:S05]  /*0410*/  BSYNC.RECONVERGENT B0 ;  /* 0x0000000000007941 */ /* 0x000fea0003800200 */
.L_x_67:
[----:B------:R-:W0:Y:S01]  /*0420*/  LDCU.64 UR6, c[0x0][0x380] ;  /* 0x00007000ff0677ac */ /* 0x000e220008000a00 */
[----:B------:R-:W-:Y:S01]  /*0430*/  IADD3 R0, P0, PT, R2, R3, RZ ;  /* 0x0000000302007210 */ /* 0x000fe20007f1e0ff */
[----:B------:R-:W1:Y:S03]  /*0440*/  LDC.64 R10, c[0x0][0x3b0] ;  /* 0x0000ec00ff0a7b82 */ /* 0x000e660000000a00 */
[----:B------:R-:W-:Y:S01]  /*0450*/  LEA.HI.X.SX32 R3, R3, RZ, 0x1, P0 ;  /* 0x000000ff03037211 */ /* 0x000fe200000f0eff */
[----:B------:R-:W-:-:S03]  /*0460*/  IMAD.SHL.U32 R2, R0, 0x8, RZ ;  /* 0x0000000800027824 */ /* 0x000fc600078e00ff */
[----:B------:R-:W-:Y:S02]  /*0470*/  SHF.L.U64.HI R3, R0, 0x3, R3 ;  /* 0x0000000300037819 */ /* 0x000fe40000010203 */
[----:B0-----:R-:W-:-:S04]  /*0480*/  IADD3 R12, P0, PT, R2, UR6, RZ ;  /* 0x00000006020c7c10 */ /* 0x001fc8000ff1e0ff */
[----:B------:R-:W-:-:S05]  /*0490*/  IADD3.X R13, PT, PT, R3, UR7, RZ, P0, !PT ;  /* 0x00000007030d7c10 */ /* 0x000fca00087fe4ff */
        /* <DEDUP_REMOVED lines=21> */
[----:B------:R-:W-:Y:S02]  /*05f0*/  IMAD.MOV.U32 R7, RZ, RZ, R9 ;  /* 0x000000ffff077224 */ /* 0x000fe400078e0009 */
[----:B------:R-:W-:Y:S02]  /*0600*/  IMAD.MOV.U32 R18, RZ, RZ, R10 ;  /* 0x000000ffff127224 */ /* 0x000fe400078e000a */
[----:B------:R-:W-:-:S07]  /*0610*/  IMAD.MOV.U32 R21, RZ, RZ, R11 ;  /* 0x000000ffff157224 */ /* 0x000fce00078e000b */
[----:B------:R-:W-:Y:S05]  /*0620*/  CALL.REL.NOINC `($__internal_4_$__cuda_sm20_div_rn_f64_full) ;  /* 0x0000000400407944 */ /* 0x000fea0003c00000 */
.L_x_70:
[----:B------:R-:W-:Y:S05]  /*0630*/  BSYNC.RECONVERGENT B0 ;  /* 0x0000000000007941 */ /* 0x000fea0003800200 */
.L_x_69:
[----:B------:R-:W0:Y:S02]  /*0640*/  LDCU.64 UR6, c[0x0][0x388] ;  /* 0x00007100ff0677ac */ /* 0x000e240008000a00 */
[----:B0-----:R-:W-:-:S04]  /*0650*/  IADD3 R8, P0, PT, R2, UR6, RZ ;  /* 0x0000000602087c10 */ /* 0x001fc8000ff1e0ff */
[----:B------:R-:W-:-:S06]  /*0660*/  IADD3.X R9, PT, PT, R3, UR7, RZ, P0, !PT ;  /* 0x0000000703097c10 */ /* 0x000fcc00087fe4ff */
[----:B------:R-:W2:Y:S01]  /*0670*/  LDG.E.64 R8, desc[UR4][R8.64+0x10] ;  /* 0x0000100408087981 */ /* 0x000ea2000c1e1b00 */
[----:B------:R-:W0:Y:S01]  /*0680*/  MUFU.RCP64H R3, R15 ;  /* 0x0000000f00037308 */ /* 0x000e220000001800 */
[----:B------:R-:W-:Y:S01]  /*0690*/  IMAD.MOV.U32 R2, RZ, RZ, 0x1 ;  /* 0x00000001ff027424 */ /* 0x000fe200078e00ff */
[----:B------:R-:W-:-:S05]  /*06a0*/  DADD R4, R6, R4 ;  /* 0x0000000006047229 */ /* 0x000fca0000000004 */
[----:B0-----:R-:W-:-:S08]  /*06b0*/  DFMA R16, -R14, R2, 1 ;  /* 0x3ff000000e10742b */ /* 0x001fd00000000102 */
[----:B------:R-:W-:-:S08]  /*06c0*/  DFMA R16, R16, R16, R16 ;  /* 0x000000101010722b */ /* 0x000fd00000000010 */
[----:B------:R-:W-:-:S08]  /*06d0*/  DFMA R16, R2, R16, R2 ;  /* 0x000000100210722b */ /* 0x000fd00000000002 */
[----:B------:R-:W-:-:S08]  /*06e0*/  DFMA R2, -R14, R16, 1 ;  /* 0x3ff000000e02742b */ /* 0x000fd00000000110 */
[----:B------:R-:W-:-:S08]  /*06f0*/  DFMA R18, R16, R2, R16 ;  /* 0x000000021012722b */ /* 0x000fd00000000010 */
[----:B------:R-:W-:-:S08]  /*0700*/  DMUL R2, R18, 2 ;  /* 0x4000000012027828 */ /* 0x000fd00000000000 */
[----:B------:R-:W-:-:S08]  /*0710*/  DFMA R16, -R14, R2, 2 ;  /* 0x400000000e10742b */ /* 0x000fd00000000102 */
[----:B------:R-:W-:-:S10]  /*0720*/  DFMA R2, R18, R16, R2 ;  /* 0x000000101202722b */ /* 0x000fd40000000002 */
[----:B------:R-:W-:-:S05]  /*0730*/  FFMA R0, RZ, R15, R3 ;  /* 0x0000000fff007223 */ /* 0x000fca0000000003 */
[----:B------:R-:W-:Y:S01]  /*0740*/  FSETP.GT.AND P0, PT, |R0|, 1.469367938527859385e-39, PT ;  /* 0x001000000000780b */ /* 0x000fe20003f04200 */
[----:B--2---:R-:W-:-:S12]  /*0750*/  DADD R4, -R8, R4 ;  /* 0x0000000008047229 */ /* 0x004fd80000000104 */
[----:B------:R-:W-:Y:S05]  /*0760*/  @P0 BRA `(.L_x_71) ;  /* 0x0000000000200947 */ /* 0x000fea0003800000 */
[----:B------:R-:W-:Y:S01]  /*0770*/  IMAD.MOV.U32 R18, RZ, RZ, R14 ;  /* 0x000000ffff127224 */ /* 0x000fe200078e000e */
[----:B------:R-:W-:Y:S01]  /*0780*/  MOV R8, 0x7d0 ;  /* 0x000007d000087802 */ /* 0x000fe20000000f00 */
[----:B------:R-:W-:Y:S02]  /*0790*/  IMAD.MOV.U32 R21, RZ, RZ, R15 ;  /* 0x000000ffff157224 */ /* 0x000fe400078e000f */
[----:B------:R-:W-:Y:S02]  /*07a0*/  IMAD.MOV.U32 R6, RZ, RZ, RZ ;  /* 0x000000ffff067224 */ /* 0x000fe400078e00ff */
[----:B------:R-:W-:-:S07]  /*07b0*/  IMAD.MOV.U32 R7, RZ, RZ, 0x40000000 ;  /* 0x40000000ff077424 */ /* 0x000fce00078e00ff */
[----:B------:R-:W-:Y:S05]  /*07c0*/  CALL.REL.NOINC `($__internal_4_$__cuda_sm20_div_rn_f64_full) ;  /* 0x0000000000d87944 */ /* 0x000fea0003c00000 */
[----:B------:R-:W-:Y:S02]  /*07d0*/  IMAD.MOV.U32 R2, RZ, RZ, R6 ;  /* 0x000000ffff027224 */ /* 0x000fe400078e0006 */
[----:B------:R-:W-:-:S07]  /*07e0*/  IMAD.MOV.U32 R3, RZ, RZ, R7 ;  /* 0x000000ffff037224 */ /* 0x000fce00078e0007 */
.L_x_71:
[----:B------:R-:W0:Y:S01]  /*07f0*/  MUFU.RCP64H R7, R11 ;  /* 0x0000000b00077308 */ /* 0x000e220000001800 */
[----:B------:R-:W-:-:S06]  /*0800*/  IMAD.MOV.U32 R6, RZ, RZ, 0x1 ;  /* 0x00000001ff067424 */ /* 0x000fcc00078e00ff */
        /* <DEDUP_REMOVED lines=9> */
[----:B------:R-:W-:-:S13]  /*08a0*/  FSETP.GT.AND P0, PT, |R0|, 1.469367938527859385e-39, PT ;  /* 0x001000000000780b */ /* 0x000fda0003f04200 */
[----:B------:R-:W-:Y:S05]  /*08b0*/  @P0 BRA `(.L_x_72) ;  /* 0x0000000000180947 */ /* 0x000fea0003800000 */
[----:B------:R-:W-:Y:S01]  /*08c0*/  IMAD.MOV.U32 R18, RZ, RZ, R10 ;  /* 0x000000ffff127224 */ /* 0x000fe200078e000a */
[----:B------:R-:W-:Y:S01]  /*08d0*/  MOV R8, 0x920 ;  /* 0x0000092000087802 */ /* 0x000fe20000000f00 */
[----:B------:R-:W-:Y:S02]  /*08e0*/  IMAD.MOV.U32 R21, RZ, RZ, R11 ;  /* 0x000000ffff157224 */ /* 0x000fe400078e000b */
[----:B------:R-:W-:Y:S02]  /*08f0*/  IMAD.MOV.U32 R6, RZ, RZ, RZ ;  /* 0x000000ffff067224 */ /* 0x000fe400078e00ff */
[----:B------:R-:W-:-:S07]  /*0900*/  IMAD.MOV.U32 R7, RZ, RZ, 0x40000000 ;  /* 0x40000000ff077424 */ /* 0x000fce00078e00ff */
[----:B------:R-:W-:Y:S05]  /*0910*/  CALL.REL.NOINC `($__internal_4_$__cuda_sm20_div_rn_f64_full) ;  /* 0x0000000000847944 */ /* 0x000fea0003c00000 */
.L_x_72:
[----:B------:R-:W-:Y:S01]  /*0920*/  DADD R18, R6, R2 ;  /* 0x0000000006127229 */ /* 0x000fe20000000002 */
[----:B------:R-:W-:Y:S01]  /*0930*/  FSETP.GEU.AND P1, PT, |R5|, 6.5827683646048100446e-37, PT ;  /* 0x036000000500780b */ /* 0x000fe20003f2e200 */
[----:B------:R-:W-:Y:S01]  /*0940*/  IMAD.MOV.U32 R2, RZ, RZ, 0x1 ;  /* 0x00000001ff027424 */ /* 0x000fe200078e00ff */
[----:B------:R-:W-:Y:S03]  /*0950*/  BSSY.RECONVERGENT B0, `(.L_x_73) ;  /* 0x0000014000007945 */ /* 0x000fe60003800200 */
[----:B------:R-:W0:Y:S02]  /*0960*/  MUFU.RCP64H R3, R19 ;  /* 0x0000001300037308 */ /* 0x000e240000001800 */
        /* <DEDUP_REMOVED lines=14> */
[----:B------:R-:W-:-:S07]  /*0a50*/  IMAD.MOV.U32 R21, RZ, RZ, R19 ;  /* 0x000000ffff157224 */ /* 0x000fce00078e0013 */
[----:B------:R-:W-:Y:S05]  /*0a60*/  CALL.REL.NOINC `($__internal_4_$__cuda_sm20_div_rn_f64_full) ;  /* 0x0000000000307944 */ /* 0x000fea0003c00000 */
[----:B------:R-:W-:Y:S02]  /*0a70*/  IMAD.MOV.U32 R2, RZ, RZ, R6 ;  /* 0x000000ffff027224 */ /* 0x000fe400078e0006 */
[----:B------:R-:W-:-:S07]  /*0a80*/  IMAD.MOV.U32 R3, RZ, RZ, R7 ;  /* 0x000000ffff037224 */ /* 0x000fce00078e0007 */
.L_x_74:
[----:B------:R-:W-:Y:S05]  /*0a90*/  BSYNC.RECONVERGENT B0 ;  /* 0x0000000000007941 */ /* 0x000fea0003800200 */
.L_x_73:
[----:B------:R-:W2:Y:S01]  /*0aa0*/  LDG.E.64 R4, desc[UR4][R12.64+0x10] ;  /* 0x000010040c047981 */ /* 0x000ea2000c1e1b00 */
[----:B------:R-:W0:Y:S01]  /*0ab0*/  LDCU.64 UR6, c[0x0][0x3b8] ;  /* 0x00007700ff0677ac */ /* 0x000e220008000a00 */
[----:B------:R-:W1:Y:S01]  /*0ac0*/  LDC.64 R6, c[0x0][0x3c0] ;  /* 0x0000f000ff067b82 */ /* 0x000e620000000a00 */
[----:B--2---:R-:W-:-:S08]  /*0ad0*/  DADD R2, -R4, R2 ;  /* 0x0000000004027229 */ /* 0x004fd00000000102 */
[C---:B0-----:R-:W-:Y:S02]  /*0ae0*/  DFMA R4, R2.reuse, UR6, R4 ;  /* 0x0000000602047c2b */ /* 0x041fe40008000004 */
[----:B------:R-:W-:-:S05]  /*0af0*/  DMUL R2, R2, R2 ;  /* 0x0000000202027228 */ /* 0x000fca0000000000 */
[----:B------:R-:W-:Y:S04]  /*0b00*/  STG.E.64 desc[UR4][R12.64+0x10], R4 ;  /* 0x000010040c007986 */ /* 0x000fe8000c101b04 */
[----:B-1----:R-:W-:Y:S01]  /*0b10*/  REDG.E.ADD.F64.RN.STRONG.GPU desc[UR4][R6.64], R2 ;  /* 0x00000002060079a6 */ /* 0x002fe2000c12ff04 */
[----:B------:R-:W-:Y:S05]  /*0b20*/  EXIT ;  /* 0x000000000000794d */ /* 0x000fea0003800000 */
        .weak           $__internal_4_$__cuda_sm20_div_rn_f64_full
        .type           $__internal_4_$__cuda_sm20_div_rn_f64_full,@function
        .size           $__internal_4_$__cuda_sm20_div_rn_f64_full,(.L_x_109 - $__internal_4_$__cuda_sm20_div_rn_f64_full)
$__internal_4_$__cuda_sm20_div_rn_f64_full:
[----:B------:R-:W-:Y:S01]  /*0b30*/  IMAD.MOV.U32 R17, RZ, RZ, R7 ;  /* 0x000000ffff117224 */ /* 0x000fe200078e0007 */
[C---:B------:R-:W-:Y:S01]  /*0b40*/  FSETP.GEU.AND P0, PT, |R21|.reuse, 1.469367938527859385e-39, PT ;  /* 0x001000001500780b */ /* 0x040fe20003f0e200 */
[----:B------:R-:W-:Y:S01]  /*0b50*/  IMAD.MOV.U32 R20, RZ, RZ, R18 ;  /* 0x000000ffff147224 */ /* 0x000fe200078e0012 */
[----:B------:R-:W-:Y:S01]  /*0b60*/  LOP3.LUT R19, R21, 0x800fffff, RZ, 0xc0, !PT ;  /* 0x800fffff15137812 */ /* 0x000fe200078ec0ff */
[----:B------:R-:W-:Y:S01]  /*0b70*/  IMAD.MOV.U32 R16, RZ, RZ, R6 ;  /* 0x000000ffff107224 */ /* 0x000fe200078e0006 */
[----:B------:R-:W-:Y:S01]  /*0b80*/  FSETP.GEU.AND P2, PT, |R17|, 1.469367938527859385e-39, PT ;  /* 0x001000001100780b */ /* 0x000fe20003f4e200 */
[----:B------:R-:W-:Y:S01]  /*0b90*/  IMAD.MOV.U32 R6, RZ, RZ, 0x1ca00000 ;  /* 0x1ca00000ff067424 */ /* 0x000fe200078e00ff */
[----:B------:R-:W-:Y:S01]  /*0ba0*/  LOP3.LUT R19, R19, 0x3ff00000, RZ, 0xfc, !PT ;  /* 0x3ff0000013137812 */ /* 0x000fe200078efcff */
[----:B------:R-:W-:Y:S01]  /*0bb0*/  IMAD.MOV.U32 R22, RZ, RZ, R16 ;  /* 0x000000ffff167224 */ /* 0x000fe200078e0010 */
[----:B------:R-:W-:Y:S01]  /*0bc0*/  LOP3.LUT R7, R17, 0x7ff00000, RZ, 0xc0, !PT ;  /* 0x7ff0000011077812 */ /* 0x000fe200078ec0ff */
[----:B------:R-:W-:Y:S01]  /*0bd0*/  IMAD.MOV.U32 R24, RZ, RZ, 0x1 ;  /* 0x00000001ff187424 */ /* 0x000fe200078e00ff */
[----:B------:R-:W-:Y:S01]  /*0be0*/  LOP3.LUT R9, R21, 0x7ff00000, RZ, 0xc0, !PT ;  /* 0x7ff0000015097812 */ /* 0x000fe200078ec0ff */
[----:B------:R-:W-:Y:S02]  /*0bf0*/  BSSY.RECONVERGENT B1, `(.L_x_75) ;  /* 0x000004d000017945 */ /* 0x000fe40003800200 */
[----:B------:R-:W-:Y:S01]  /*0c00*/  @!P0 DMUL R18, R20, 8.98846567431157953865e+307 ;  /* 0x7fe0000014128828 */ /* 0x000fe20000000000 */
[----:B------:R-:W-:-:S03]  /*0c10*/  ISETP.GE.U32.AND P1, PT, R7, R9, PT ;  /* 0x000000090700720c */ /* 0x000fc60003f26070 */
[----:B------:R-:W-:Y:S01]  /*0c20*/  @!P2 LOP3.LUT R0, R21, 0x7ff00000, RZ, 0xc0, !PT ;  /* 0x7ff000001500a812 */ /* 0x000fe200078ec0ff */
[----:B------:R-:W-:Y:S01]  /*0c30*/  @!P2 IMAD.MOV.U32 R26, RZ, RZ, RZ ;  /* 0x000000ffff1aa224 */ /* 0x000fe200078e00ff */
[----:B------:R-:W0:Y:S01]  /*0c40*/  MUFU.RCP64H R25, R19 ;  /* 0x0000001300197308 */ /* 0x000e220000001800 */
[C---:B------:R-:W-:Y:S02]  /*0c50*/  SEL R23, R6.reuse, 0x63400000, !P1 ;  /* 0x6340000006177807 */ /* 0x040fe40004800000 */
[----:B------:R-:W-:Y:S02]  /*0c60*/  @!P2 ISETP.GE.U32.AND P3, PT, R7, R0, PT ;  /* 0x000000000700a20c */ /* 0x000fe40003f66070 */
[----:B------:R-:W-:Y:S02]  /*0c70*/  LOP3.LUT R23, R23, 0x800fffff, R17, 0xf8, !PT ;  /* 0x800fffff17177812 */ /* 0x000fe400078ef811 */
[----:B------:R-:W-:Y:S02]  /*0c80*/  @!P2 SEL R27, R6, 0x63400000, !P3 ;  /* 0x63400000061ba807 */ /* 0x000fe40005800000 */
[----:B------:R-:W-:-:S02]  /*0c90*/  @!P0 LOP3.LUT R9, R19, 0x7ff00000, RZ, 0xc0, !PT ;  /* 0x7ff0000013098812 */ /* 0x000fc400078ec0ff */
[----:B------:R-:W-:-:S04]  /*0ca0*/  @!P2 LOP3.LUT R0, R27, 0x80000000, R17, 0xf8, !PT ;  /* 0x800000001b00a812 */ /* 0x000fc800078ef811 */
[----:B------:R-:W-:Y:S01]  /*0cb0*/  @!P2 LOP3.LUT R27, R0, 0x100000, RZ, 0xfc, !PT ;  /* 0x00100000001ba812 */ /* 0x000fe200078efcff */
[----:B------:R-:W-:-:S05]  /*0cc0*/  IMAD.MOV.U32 R0, RZ, RZ, R7 ;  /* 0x000000ffff007224 */ /* 0x000fca00078e0007 */
[----:B------:R-:W-:Y:S02]  /*0cd0*/  @!P2 DFMA R22, R22, 2, -R26 ;  /* 0x400000001616a82b */ /* 0x000fe4000000081a */
[----:B0-----:R-:W-:-:S08]  /*0ce0*/  DFMA R26, R24, -R18, 1 ;  /* 0x3ff00000181a742b */ /* 0x001fd00000000812 */
[----:B------:R-:W-:Y:S01]  /*0cf0*/  DFMA R26, R26, R26, R26 ;  /* 0x0000001a1a1a722b */ /* 0x000fe2000000001a */
[----:B------:R-:W-:-:S07]  /*0d00*/  @!P2 LOP3.LUT R0, R23, 0x7ff00000, RZ, 0xc0, !PT ;  /* 0x7ff000001700a812 */ /* 0x000fce00078ec0ff */
[----:B------:R-:W-:-:S08]  /*0d10*/  DFMA R24, R24, R26, R24 ;  /* 0x0000001a1818722b */ /* 0x000fd00000000018 */
[----:B------:R-:W-:-:S08]  /*0d20*/  DFMA R28, R24, -R18, 1 ;  /* 0x3ff00000181c742b */ /* 0x000fd00000000812 */
[----:B------:R-:W-:-:S08]  /*0d30*/  DFMA R28, R24, R28, R24 ;  /* 0x0000001c181c722b */ /* 0x000fd00000000018 */
[----:B------:R-:W-:-:S08]  /*0d40*/  DMUL R26, R28, R22 ;  /* 0x000000161c1a7228 */ /* 0x000fd00000000000 */
[----:B------:R-:W-:-:S08]  /*0d50*/  DFMA R24, R26, -R18, R22 ;  /* 0x800000121a18722b */ /* 0x000fd00000000016 */
[----:B------:R-:W-:Y:S01]  /*0d60*/  DFMA R24, R28, R24, R26 ;  /* 0x000000181c18722b */ /* 0x000fe2000000001a */
[----:B------:R-:W-:-:S05]  /*0d70*/  VIADD R26, R0, 0xffffffff ;  /* 0xffffffff001a7836 */ /* 0x000fca0000000000 */
[----:B------:R-:W-:Y:S01]  /*0d80*/  ISETP.GT.U32.AND P0, PT, R26, 0x7feffffe, PT ;  /* 0x7feffffe1a00780c */ /* 0x000fe20003f04070 */
        /* <DEDUP_REMOVED lines=21> */
[----:B------:R-:W-:Y:S01]  /*0ee0*/  DMUL.RP R18, R24, R18 ;  /* 0x0000001218127228 */ /* 0x000fe20000008000 */
[----:B------:R-:W-:Y:S01]  /*0ef0*/  IMAD.MOV.U32 R16, RZ, RZ, RZ ;  /* 0x000000ffff107224 */ /* 0x000fe200078e00ff */
[----:B------:R-:W-:-:S05]  /*0f00*/  IADD3 R9, PT, PT, -R0, -0x43300000, RZ ;  /* 0xbcd0000000097810 */ /* 0x000fca0007ffe1ff */
[----:B------:R-:W-:-:S03]  /*0f10*/  DFMA R16, R6, -R16, R24 ;  /* 0x800000100610722b */ /* 0x000fc60000000018 */
[----:B------:R-:W-:-:S07]  /*0f20*/  LOP3.LUT R21, R19, R21, RZ, 0x3c, !PT ;  /* 0x0000001513157212 */ /* 0x000fce00078e3cff */
[----:B------:R-:W-:-:S04]  /*0f30*/  FSETP.NEU.AND P0, PT, |R17|, R9, PT ;  /* 0x000000091100720b */ /* 0x000fc80003f0d200 */
[----:B------:R-:W-:Y:S02]  /*0f40*/  FSEL R6, R18, R6, !P0 ;  /* 0x0000000612067208 */ /* 0x000fe40004000000 */
[----:B------:R-:W-:Y:S01]  /*0f50*/  FSEL R7, R21, R7, !P0 ;  /* 0x0000000715077208 */ /* 0x000fe20004000000 */
[----:B------:R-:W-:Y:S06]  /*0f60*/  BRA `(.L_x_77) ;  /* 0x0000000000547947 */ /* 0x000fec0003800000 */
.L_x_76:
        /* <DEDUP_REMOVED lines=16> */
.L_x_79:
[----:B------:R-:W-:Y:S01]  /*1070*/  LOP3.LUT R7, R21, 0x80000, RZ, 0xfc, !PT ;  /* 0x0008000015077812 */ /* 0x000fe200078efcff */
[----:B------:R-:W-:Y:S01]  /*1080*/  IMAD.MOV.U32 R6, RZ, RZ, R20 ;  /* 0x000000ffff067224 */ /* 0x000fe200078e0014 */
[----:B------:R-:W-:Y:S06]  /*1090*/  BRA `(.L_x_77) ;  /* 0x0000000000087947 */ /* 0x000fec0003800000 */
.L_x_78:
[----:B------:R-:W-:Y:S01]  /*10a0*/  LOP3.LUT R7, R17, 0x80000, RZ, 0xfc, !PT ;  /* 0x0008000011077812 */ /* 0x000fe200078efcff */
[----:B------:R-:W-:-:S07]  /*10b0*/  IMAD.MOV.U32 R6, RZ, RZ, R16 ;  /* 0x000000ffff067224 */ /* 0x000fce00078e0010 */
.L_x_77:
[----:B------:R-:W-:Y:S05]  /*10c0*/  BSYNC.RECONVERGENT B1 ;  /* 0x0000000000017941 */ /* 0x000fea0003800200 */
.L_x_75:
[----:B------:R-:W-:-:S04]  /*10d0*/  IMAD.MOV.U32 R9, RZ, RZ, 0x0 ;  /* 0x00000000ff097424 */ /* 0x000fc800078e00ff */
[----:B------:R-:W-:Y:S05]  /*10e0*/  RET.REL.NODEC R8 `(_Z17poisson_iterationPdPKdiiiiiidddS_) ;  /* 0xffffffec08c47950 */ /* 0x000fea0003c3ffff */
.L_x_80:
        /* <DEDUP_REMOVED lines=9> */
.L_x_109:


//--------------------- .text._Z11compute_rhsPKdS0_Pdiiiiiiddd --------------------------
	.section	.text._Z11compute_rhsPKdS0_Pdiiiiiiddd,"ax",@progbits
	.align	128
        .global         _Z11compute_rhsPKdS0_Pdiiiiiiddd
        .type           _Z11compute_rhsPKdS0_Pdiiiiiiddd,@function
        .size           _Z11compute_rhsPKdS0_Pdiiiiiiddd,(.L_x_110 - _Z11compute_rhsPKdS0_Pdiiiiiiddd)
        .other          _Z11compute_rhsPKdS0_Pdiiiiiiddd,@"STO_CUDA_ENTRY STV_DEFAULT"
_Z11compute_rhsPKdS0_Pdiiiiiiddd:
.text._Z11compute_rhsPKdS0_Pdiiiiiiddd:
        /* <DEDUP_REMOVED lines=25> */
.L_x_82:
[----:B0-----:R-:W-:Y:S05]  /*0190*/  BSYNC.RECONVERGENT B0 ;  /* 0x0000000000007941 */ /* 0x001fea0003800200 */
.L_x_81:
[----:B------:R-:W-:Y:S01]  /*01a0*/  VIADD R0, R7, 0x2 ;  /* 0x0000000207007836 */ /* 0x000fe20000000000 */
[----:B------:R-:W0:Y:S01]  /*01b0*/  LDCU.64 UR6, c[0x0][0x380] ;  /* 0x00007000ff0677ac */ /* 0x000e220008000a00 */
[----:B------:R-:W1:Y:S02]  /*01c0*/  LDC.64 R20, c[0x0][0x3b0] ;  /* 0x0000ec00ff147b82 */ /* 0x000e640000000a00 */
[----:B------:R-:W-:-:S04]  /*01d0*/  IMAD R3, R3, R0, RZ ;  /* 0x0000000003037224 */ /* 0x000fc800078e02ff */
[----:B------:R-:W-:-:S04]  /*01e0*/  IMAD.IADD R5, R0, 0x1, R3 ;  /* 0x0000000100057824 */ /* 0x000fc800078e0203 */
[----:B------:R-:W-:Y:S01]  /*01f0*/  IMAD R7, R0, -0x2, R5 ;  /* 0xfffffffe00077824 */ /* 0x000fe200078e0205 */
[----:B------:R-:W-:-:S04]  /*0200*/  IADD3 R8, P0, PT, R2, R5, RZ ;  /* 0x0000000502087210 */ /* 0x000fc80007f1e0ff */
[----:B------:R-:W-:Y:S01]  /*0210*/  IADD3 R9, P1, PT, R2, R7, RZ ;  /* 0x0000000702097210 */ /* 0x000fe20007f3e0ff */
[C---:B------:R-:W-:Y:S01]  /*0220*/  IMAD.SHL.U32 R6, R8.reuse, 0x8, RZ ;  /* 0x0000000808067824 */ /* 0x040fe200078e00ff */
[----:B------:R-:W-:Y:S02]  /*0230*/  LEA.HI.X.SX32 R5, R5, RZ, 0x1, P0 ;  /* 0x000000ff05057211 */ /* 0x000fe400000f0eff */
[----:B------:R-:W-:Y:S01]  /*0240*/  LEA.HI.X.SX32 R0, R7, RZ, 0x1, P1 ;  /* 0x000000ff07007211 */ /* 0x000fe200008f0eff */
[C---:B------:R-:W-:Y:S01]  /*0250*/  IMAD.SHL.U32 R7, R9.reuse, 0x8, RZ ;  /* 0x0000000809077824 */ /* 0x040fe200078e00ff */
[----:B------:R-:W-:Y:S02]  /*0260*/  SHF.L.U64.HI R8, R8, 0x3, R5 ;  /* 0x0000000308087819 */ /* 0x000fe40000010205 */
[----:B0-----:R-:W-:Y:S02]  /*0270*/  IADD3 R4, P0, PT, R6, UR6, RZ ;  /* 0x0000000606047c10 */ /* 0x001fe4000ff1e0ff */
[----:B------:R-:W-:-:S02]  /*0280*/  SHF.L.U64.HI R9, R9, 0x3, R0 ;  /* 0x0000000309097819 */ /* 0x000fc40000010200 */
[----:B------:R-:W-:Y:S02]  /*0290*/  IADD3 R16, P1, PT, R7, UR6, RZ ;  /* 0x0000000607107c10 */ /* 0x000fe4000ff3e0ff */
[----:B------:R-:W-:Y:S02]  /*02a0*/  IADD3.X R5, PT, PT, R8, UR7, RZ, P0, !PT ;  /* 0x0000000708057c10 */ /* 0x000fe400087fe4ff */
[----:B------:R-:W-:-:S04]  /*02b0*/  IADD3.X R17, PT, PT, R9, UR7, RZ, P1, !PT ;  /* 0x0000000709117c10 */ /* 0x000fc80008ffe4ff */
[----:B------:R-:W2:Y:S04]  /*02c0*/  LDG.E.64 R4, desc[UR4][R4.64+0x10] ;  /* 0x0000100404047981 */ /* 0x000ea8000c1e1b00 */
[----:B------:R-:W2:Y:S01]  /*02d0*/  LDG.E.64 R10, desc[UR4][R16.64+0x10] ;  /* 0x00001004100a7981 */ /* 0x000ea2000c1e1b00 */
[----:B-1----:R-:W-:Y:S01]  /*02e0*/  DADD R20, R20, R20 ;  /* 0x0000000014147229 */ /* 0x002fe20000000014 */
        /* <DEDUP_REMOVED lines=8> */
[----:B--2---:R-:W-:-:S08]  /*0370*/  DADD R10, R4, -R10 ;  /* 0x00000000040a7229 */ /* 0x004fd0000000080a */
        /* <DEDUP_REMOVED lines=12> */
[----:B------:R-:W-:Y:S05]  /*0440*/  CALL.REL.NOINC `($__internal_5_$__cuda_sm20_div_rn_f64_full) ;  /* 0x00000008001c7944 */ /* 0x000fea0003c00000 */
[----:B------:R-:W-:Y:S02]  /*0450*/  IMAD.MOV.U32 R4, RZ, RZ, R24 ;  /* 0x000000ffff047224 */ /* 0x000fe400078e0018 */
[----:B------:R-:W-:-:S07]  /*0460*/  IMAD.MOV.U32 R5, RZ, RZ, R25 ;  /* 0x000000ffff057224 */ /* 0x000fce00078e0019 */
.L_x_84:
[----:B------:R-:W-:Y:S05]  /*0470*/  BSYNC.RECONVERGENT B0 ;  /* 0x0000000000007941 */ /* 0x000fea0003800200 */
.L_x_83:
        /* <DEDUP_REMOVED lines=30> */
[----:B------:R-:W-:Y:S05]  /*0660*/  CALL.REL.NOINC `($__internal_5_$__cuda_sm20_div_rn_f64_full) ;  /* 0x0000000400947944 */ /* 0x000fea0003c00000 */
[----:B------:R-:W-:Y:S02]  /*0670*/  IMAD.MOV.U32 R2, RZ, RZ, R24 ;  /* 0x000000ffff027224 */ /* 0x000fe400078e0018 */
[----:B------:R-:W-:-:S07]  /*0680*/  IMAD.MOV.U32 R3, RZ, RZ, R25 ;  /* 0x000000ffff037224 */ /* 0x000fce00078e0019 */
.L_x_86:
[----:B------:R-:W-:Y:S05]  /*0690*/  BSYNC.RECONVERGENT B0 ;  /* 0x0000000000007941 */ /* 0x000fea0003800200 */
.L_x_85:
[----:B------:R-:W0:Y:S02]  /*06a0*/  LDCU.64 UR6, c[0x0][0x388] ;  /* 0x00007100ff0677ac */ /* 0x000e240008000a00 */
[----:B0-----:R-:W-:Y:S02]  /*06b0*/  IADD3 R12, P0, PT, R6, UR6, RZ ;  /* 0x00000006060c7c10 */ /* 0x001fe4000ff1e0ff */
[----:B------:R-:W-:Y:S02]  /*06c0*/  IADD3 R14, P1, PT, R7, UR6, RZ ;  /* 0x00000006070e7c10 */ /* 0x000fe4000ff3e0ff */
[----:B------:R-:W-:Y:S02]  /*06d0*/  IADD3.X R13, PT, PT, R8, UR7, RZ, P0, !PT ;  /* 0x00000007080d7c10 */ /* 0x000fe400087fe4ff */
[----:B------:R-:W-:-:S03]  /*06e0*/  IADD3.X R15, PT, PT, R9, UR7, RZ, P1, !PT ;  /* 0x00000007090f7c10 */ /* 0x000fc60008ffe4ff */
[----:B------:R-:W2:Y:S04]  /*06f0*/  LDG.E.64 R6, desc[UR4][R12.64+0x10] ;  /* 0x000010040c067981 */ /* 0x000ea8000c1e1b00 */
[----:B------:R-:W2:Y:S01]  /*0700*/  LDG.E.64 R8, desc[UR4][R14.64+0x10] ;  /* 0x000010040e087981 */ /* 0x000ea2000c1e1b00 */
        /* <DEDUP_REMOVED lines=24> */
.L_x_88:
[----:B------:R-:W-:Y:S05]  /*0890*/  BSYNC.RECONVERGENT B0 ;  /* 0x0000000000007941 */ /* 0x000fea0003800200 */
.L_x_87:
[----:B------:R-:W0:Y:S02]  /*08a0*/  LDCU.64 UR6, c[0x0][0x388] ;  /* 0x00007100ff0677ac */ /* 0x000e240008000a00 */
[----:B0-----:R-:W-:-:S04]  /*08b0*/  IADD3 R8, P0, PT, R10, UR6, RZ ;  /* 0x000000060a087c10 */ /* 0x001fc8000ff1e0ff */
[----:B------:R-:W-:-:S05]  /*08c0*/  IADD3.X R9, PT, PT, R11, UR7, RZ, P0, !PT ;  /* 0x000000070b097c10 */ /* 0x000fca00087fe4ff */
        /* <DEDUP_REMOVED lines=24> */
.L_x_90:
[----:B------:R-:W-:Y:S05]  /*0a50*/  BSYNC.RECONVERGENT B0 ;  /* 0x0000000000007941 */ /* 0x000fea0003800200 */
.L_x_89:
[----:B------:R-:W0:Y:S01]  /*0a60*/  LDCU UR6, c[0x0][0x3c4] ;  /* 0x00007880ff0677ac */ /* 0x000e220008000800 */
[----:B------:R-:W1:Y:S01]  /*0a70*/  LDC.64 R16, c[0x0][0x3c0] ;  /* 0x0000f000ff107b82 */ /* 0x000e620000000a00 */
[----:B------:R-:W-:Y:S01]  /*0a80*/  IMAD.MOV.U32 R12, RZ, RZ, 0x1 ;  /* 0x00000001ff0c7424 */ /* 0x000fe200078e00ff */
[----:B------:R-:W-:Y:S01]  /*0a90*/  DADD R18, R8, R4 ;  /* 0x0000000008127229 */ /* 0x000fe20000000004 */
[----:B------:R-:W-:Y:S09]  /*0aa0*/  BSSY.RECONVERGENT B0, `(.L_x_91) ;  /* 0x0000017000007945 */ /* 0x000ff20003800200 */
[----:B------:R-:W-:Y:S01]  /*0ab0*/  FSETP.GEU.AND P1, PT, |R19|, 6.5827683646048100446e-37, PT ;  /* 0x036000001300780b */ /* 0x000fe20003f2e200 */
[----:B0-----:R-:W1:Y:S02]  /*0ac0*/  MUFU.RCP64H R13, UR6 ;  /* 0x00000006000d7d08 */ /* 0x001e640008001800 */
[----:B-1----:R-:W-:-:S08]  /*0ad0*/  DFMA R14, R12, -R16, 1 ;  /* 0x3ff000000c0e742b */ /* 0x002fd00000000810 */
[----:B------:R-:W-:-:S08]  /*0ae0*/  DFMA R14, R14, R14, R14 ;  /* 0x0000000e0e0e722b */ /* 0x000fd0000000000e */
[----:B------:R-:W-:-:S08]  /*0af0*/  DFMA R14, R12, R14, R12 ;  /* 0x0000000e0c0e722b */ /* 0x000fd0000000000c */
[----:B------:R-:W-:-:S08]  /*0b00*/  DFMA R12, R14, -R16, 1 ;  /* 0x3ff000000e0c742b */ /* 0x000fd00000000810 */
[----:B------:R-:W-:-:S08]  /*0b10*/  DFMA R12, R14, R12, R14 ;  /* 0x0000000c0e0c722b */ /* 0x000fd0000000000e */
[----:B------:R-:W-:-:S08]  /*0b20*/  DMUL R14, R18, R12 ;  /* 0x0000000c120e7228 */ /* 0x000fd00000000000 */
[----:B------:R-:W-:-:S08]  /*0b30*/  DFMA R16, R14, -R16, R18 ;  /* 0x800000100e10722b */ /* 0x000fd00000000012 */
[----:B------:R-:W-:-:S10]  /*0b40*/  DFMA R12, R12, R16, R14 ;  /* 0x000000100c0c722b */ /* 0x000fd4000000000e */
[----:B------:R-:W-:-:S05]  /*0b50*/  FFMA R0, RZ, UR6, R13 ;  /* 0x00000006ff007c23 */ /* 0x000fca000800000d */
[----:B------:R-:W-:-:S13]  /*0b60*/  FSETP.GT.AND P0, PT, |R0|, 1.469367938527859385e-39, PT ;  /* 0x001000000000780b */ /* 0x000fda0003f04200 */
[----:B------:R-:W-:Y:S05]  /*0b70*/  @P0 BRA P1, `(.L_x_92) ;  /* 0x0000000000240947 */ /* 0x000fea0000800000 */
[----:B------:R-:W0:Y:S01]  /*0b80*/  LDCU.64 UR6, c[0x0][0x3c0] ;  /* 0x00007800ff0677ac */ /* 0x000e220008000a00 */
[----:B------:R-:W-:Y:S01]  /*0b90*/  IMAD.MOV.U32 R12, RZ, RZ, R18 ;  /* 0x000000ffff0c7224 */ /* 0x000fe200078e0012 */
[----:B------:R-:W-:Y:S01]  /*0ba0*/  MOV R0, 0xbf0 ;  /* 0x00000bf000007802 */ /* 0x000fe20000000f00 */
[----:B------:R-:W-:Y:S02]  /*0bb0*/  IMAD.MOV.U32 R13, RZ, RZ, R19 ;  /* 0x000000ffff0d7224 */ /* 0x000fe400078e0013 */
[----:B0-----:R-:W-:Y:S02]  /*0bc0*/  IMAD.U32 R23, RZ, RZ, UR6 ;  /* 0x00000006ff177e24 */ /* 0x001fe4000f8e00ff */
[----:B------:R-:W-:-:S07]  /*0bd0*/  IMAD.U32 R24, RZ, RZ, UR7 ;  /* 0x00000007ff187e24 */ /* 0x000fce000f8e00ff */
[----:B------:R-:W-:Y:S05]  /*0be0*/  CALL.REL.NOINC `($__internal_5_$__cuda_sm20_div_rn_f64_full) ;  /* 0x0000000000347944 */ /* 0x000fea0003c00000 */
[----:B------:R-:W-:Y:S02]  /*0bf0*/  IMAD.MOV.U32 R12, RZ, RZ, R24 ;  /* 0x000000ffff0c7224 */ /* 0x000fe400078e0018 */
[----:B------:R-:W-:-:S07]  /*0c00*/  IMAD.MOV.U32 R13, RZ, RZ, R25 ;  /* 0x000000ffff0d7224 */ /* 0x000fce00078e0019 */
.L_x_92:
[----:B------:R-:W-:Y:S05]  /*0c10*/  BSYNC.RECONVERGENT B0 ;  /* 0x0000000000007941 */ /* 0x000fea0003800200 */
.L_x_91:
[----:B------:R-:W-:Y:S01]  /*0c20*/  DADD R2, R2, R2 ;  /* 0x0000000002027229 */ /* 0x000fe20000000002 */
[----:B------:R-:W0:Y:S07]  /*0c30*/  LDCU.64 UR6, c[0x0][0x390] ;  /* 0x00007200ff0677ac */ /* 0x000e2e0008000a00 */
[----:B------:R-:W-:-:S08]  /*0c40*/  DMUL R2, R2, R6 ;  /* 0x0000000602027228 */ /* 0x000fd00000000000 */
[----:B------:R-:W-:Y:S01]  /*0c50*/  DFMA R2, R4, R4, R2 ;  /* 0x000000040402722b */ /* 0x000fe20000000002 */
[----:B0-----:R-:W-:-:S04]  /*0c60*/  IADD3 R10, P0, PT, R10, UR6, RZ ;  /* 0x000000060a0a7c10 */ /* 0x001fc8000ff1e0ff */
[----:B------:R-:W-:-:S03]  /*0c70*/  IADD3.X R11, PT, PT, R11, UR7, RZ, P0, !PT ;  /* 0x000000070b0b7c10 */ /* 0x000fc600087fe4ff */
[----:B------:R-:W-:-:S08]  /*0c80*/  DFMA R2, R8, R8, R2 ;  /* 0x000000080802722b */ /* 0x000fd00000000002 */
[----:B------:R-:W-:-:S07]  /*0c90*/  DADD R2, -R2, R12 ;  /* 0x0000000002027229 */ /* 0x000fce000000010c */
[----:B------:R-:W-:Y:S01]  /*0ca0*/  STG.E.64 desc[UR4][R10.64+0x10], R2 ;  /* 0x000010020a007986 */ /* 0x000fe2000c101b04 */
[----:B------:R-:W-:Y:S05]  /*0cb0*/  EXIT ;  /* 0x000000000000794d */ /* 0x000fea0003800000 */
        .weak           $__internal_5_$__cuda_sm20_div_rn_f64_full
        .type           $__internal_5_$__cuda_sm20_div_rn_f64_full,@function
        .size           $__internal_5_$__cuda_sm20_div_rn_f64_full,(.L_x_110 - $__internal_5_$__cuda_sm20_div_rn_f64_full)
$__internal_5_$__cuda_sm20_div_rn_f64_full:
[----:B------:R-:W-:Y:S01]  /*0cc0*/  IMAD.MOV.U32 R17, RZ, RZ, R13 ;  /* 0x000000ffff117224 */ /* 0x000fe200078e000d */
[C---:B------:R-:W-:Y:S01]  /*0cd0*/  FSETP.GEU.AND P0, PT, |R24|.reuse, 1.469367938527859385e-39, PT ;  /* 0x001000001800780b */ /* 0x040fe20003f0e200 */
[----:B------:R-:W-:Y:S01]  /*0ce0*/  IMAD.MOV.U32 R16, RZ, RZ, R12 ;  /* 0x000000ffff107224 */ /* 0x000fe200078e000c */
[----:B------:R-:W-:Y:S01]  /*0cf0*/  LOP3.LUT R14, R24, 0x800fffff, RZ, 0xc0, !PT ;  /* 0x800fffff180e7812 */ /* 0x000fe200078ec0ff */
[--C-:B------:R-:W-:Y:S01]  /*0d00*/  IMAD.MOV.U32 R12, RZ, RZ, R23.reuse ;  /* 0x000000ffff0c7224 */ /* 0x100fe200078e0017 */
[C---:B------:R-:W-:Y:S01]  /*0d10*/  FSETP.GEU.AND P2, PT, |R17|.reuse, 1.469367938527859385e-39, PT ;  /* 0x001000001100780b */ /* 0x040fe20003f4e200 */
[----:B------:R-:W-:Y:S01]  /*0d20*/  IMAD.MOV.U32 R13, RZ, RZ, R24 ;  /* 0x000000ffff0d7224 */ /* 0x000fe200078e0018 */
[----:B------:R-:W-:Y:S01]  /*0d30*/  LOP3.LUT R15, R14, 0x3ff00000, RZ, 0xfc, !PT ;  /* 0x3ff000000e0f7812 */ /* 0x000fe200078efcff */
[----:B------:R-:W-:Y:S01]  /*0d40*/  IMAD.MOV.U32 R14, RZ, RZ, R23 ;  /* 0x000000ffff0e7224 */ /* 0x000fe200078e0017 */
[----:B------:R-:W-:Y:S01]  /*0d50*/  LOP3.LUT R31, R17, 0x7ff00000, RZ, 0xc0, !PT ;  /* 0x7ff00000111f7812 */ /* 0x000fe200078ec0ff */
[----:B------:R-:W-:Y:S01]  /*0d60*/  IMAD.MOV.U32 R30, RZ, RZ, 0x1ca00000 ;  /* 0x1ca00000ff1e7424 */ /* 0x000fe200078e00ff */
[----:B------:R-:W-:Y:S01]  /*0d70*/  LOP3.LUT R32, R24, 0x7ff00000, RZ, 0xc0, !PT ;  /* 0x7ff0000018207812 */ /* 0x000fe200078ec0ff */
[----:B------:R-:W-:Y:S01]  /*0d80*/  IMAD.MOV.U32 R26, RZ, RZ, 0x1 ;  /* 0x00000001ff1a7424 */ /* 0x000fe200078e00ff */
[----:B------:R-:W-:Y:S01]  /*0d90*/  BSSY.RECONVERGENT B1, `(.L_x_93) ;  /* 0x000004e000017945 */ /* 0x000fe20003800200 */
[----:B------:R-:W-:Y:S01]  /*0da0*/  @!P0 DMUL R14, R12, 8.98846567431157953865e+307 ;  /* 0x7fe000000c0e8828 */ /* 0x000fe20000000000 */
[----:B------:R-:W-:-:S03]  /*0db0*/  ISETP.GE.U32.AND P1, PT, R31, R32, PT ;  /* 0x000000201f00720c */ /* 0x000fc60003f26070 */
[----:B------:R-:W-:Y:S01]  /*0dc0*/  @!P2 LOP3.LUT R22, R13, 0x7ff00000, RZ, 0xc0, !PT ;  /* 0x7ff000000d16a812 */ /* 0x000fe200078ec0ff */
[----:B------:R-:W-:Y:S01]  /*0dd0*/  @!P2 IMAD.MOV.U32 R24, RZ, RZ, RZ ;  /* 0x000000ffff18a224 */ /* 0x000fe200078e00ff */
[----:B------:R-:W0:Y:S01]  /*0de0*/  MUFU.RCP64H R27, R15 ;  /* 0x0000000f001b7308 */ /* 0x000e220000001800 */
[C---:B------:R-:W-:Y:S02]  /*0df0*/  SEL R23, R30.reuse, 0x63400000, !P1 ;  /* 0x634000001e177807 */ /* 0x040fe40004800000 */
[----:B------:R-:W-:Y:S01]  /*0e00*/  @!P2 ISETP.GE.U32.AND P3, PT, R31, R22, PT ;  /* 0x000000161f00a20c */ /* 0x000fe20003f66070 */
[----:B------:R-:W-:Y:S01]  /*0e10*/  IMAD.MOV.U32 R22, RZ, RZ, R16 ;  /* 0x000000ffff167224 */ /* 0x000fe200078e0010 */
[----:B------:R-:W-:Y:S02]  /*0e20*/  LOP3.LUT R23, R23, 0x800fffff, R17, 0xf8, !PT ;  /* 0x800fffff17177812 */ /* 0x000fe400078ef811 */
[----:B------:R-:W-:Y:S02]  /*0e30*/  @!P2 SEL R25, R30, 0x63400000, !P3 ;  /* 0x634000001e19a807 */ /* 0x000fe40005800000 */
[----:B------:R-:W-:-:S02]  /*0e40*/  @!P0 LOP3.LUT R32, R15, 0x7ff00000, RZ, 0xc0, !PT ;  /* 0x7ff000000f208812 */ /* 0x000fc400078ec0ff */
[----:B------:R-:W-:-:S04]  /*0e50*/  @!P2 LOP3.LUT R25, R25, 0x80000000, R17, 0xf8, !PT ;  /* 0x800000001919a812 */ /* 0x000fc800078ef811 */
[----:B------:R-:W-:-:S06]  /*0e60*/  @!P2 LOP3.LUT R25, R25, 0x100000, RZ, 0xfc, !PT ;  /* 0x001000001919a812 */ /* 0x000fcc00078efcff */
        /* <DEDUP_REMOVED lines=15> */
[----:B------:R-:W-:Y:S02]  /*0f60*/  LOP3.LUT R24, R17, 0x7ff00000, RZ, 0xc0, !PT ;  /* 0x7ff0000011187812 */ /* 0x000fe400078ec0ff */
        /* <DEDUP_REMOVED lines=27> */
.L_x_94:
        /* <DEDUP_REMOVED lines=16> */
.L_x_97:
[----:B------:R-:W-:Y:S01]  /*1220*/  LOP3.LUT R25, R13, 0x80000, RZ, 0xfc, !PT ;  /* 0x000800000d197812 */ /* 0x000fe200078efcff */
[----:B------:R-:W-:Y:S01]  /*1230*/  IMAD.MOV.U32 R24, RZ, RZ, R12 ;  /* 0x000000ffff187224 */ /* 0x000fe200078e000c */
[----:B------:R-:W-:Y:S06]  /*1240*/  BRA `(.L_x_95) ;  /* 0x0000000000087947 */ /* 0x000fec0003800000 */
.L_x_96:
[----:B------:R-:W-:Y:S01]  /*1250*/  LOP3.LUT R25, R17, 0x80000, RZ, 0xfc, !PT ;  /* 0x0008000011197812 */ /* 0x000fe200078efcff */
[----:B------:R-:W-:-:S07]  /*1260*/  IMAD.MOV.U32 R24, RZ, RZ, R16 ;  /* 0x000000ffff187224 */ /* 0x000fce00078e0010 */
.L_x_95:
[----:B------:R-:W-:Y:S05]  /*1270*/  BSYNC.RECONVERGENT B1 ;  /* 0x0000000000017941 */ /* 0x000fea0003800200 */
.L_x_93:
[----:B------:R-:W-:Y:S02]  /*1280*/  IMAD.MOV.U32 R12, RZ, RZ, R0 ;  /* 0x000000ffff0c7224 */ /* 0x000fe400078e0000 */
[----:B------:R-:W-:-:S04]  /*1290*/  IMAD.MOV.U32 R13, RZ, RZ, 0x0 ;  /* 0x00000000ff0d7424 */ /* 0x000fc800078e00ff */
[----:B------:R-:W-:Y:S05]  /*12a0*/  RET.REL.NODEC R12 `(_Z11compute_rhsPKdS0_Pdiiiiiiddd) ;  /* 0xffffffec0c547950 */ /* 0x000fea0003c3ffff */
.L_x_98:
        /* <DEDUP_REMOVED lines=13> */
.L_x_110:


//--------------------- .text._Z15bc_P_top_bottomPdi --------------------------
	.section	.text._Z15bc_P_top_bottomPdi,"ax",@progbits
	.align	128
        .global         _Z15bc_P_top_bottomPdi
        .type           _Z15bc_P_top_bottomPdi,@function
        .size           _Z15bc_P_top_bottomPdi,(.L_x_122 - _Z15bc_P_top_bottomPdi)
        .other          _Z15bc_P_top_bottomPdi,@"STO_CUDA_ENTRY STV_DEFAULT"
_Z15bc_P_top_bottomPdi:
.text._Z15bc_P_top_bottomPdi:
[----:B------:R-:W-:Y:S01]  /*0000*/  LDC R1, c[0x0][0x37c] ;  /* 0x0000df00ff017b82 */ /* 0x000fe20000000800 */
[----:B------:R-:W0:Y:S07]  /*0010*/  S2R R3, SR_TID.X ;  /* 0x0000000000037919 */ /* 0x000e2e0000002100 */
[----:B------:R-:W0:Y:S08]  /*0020*/  S2UR UR4, SR_CTAID.X ;  /* 0x00000000000479c3 */ /* 0x000e300000002500 */
[----:B------:R-:W0:Y:S02]  /*0030*/  LDC R0, c[0x0][0x360] ;  /* 0x0000d800ff007b82 */ /* 0x000e240000000800 */
[----:B0-----:R-:W-:-:S05]  /*0040*/  IMAD R0, R0, UR4, R3 ;  /* 0x0000000400007c24 */ /* 0x001fca000f8e0203 */
[----:B------:R-:W-:-:S04]  /*0050*/  IADD3 R0, PT, PT, R0, 0x61, RZ ;  /* 0x0000006100007810 */ /* 0x000fc80007ffe0ff */
[----:B------:R-:W-:-:S13]  /*0060*/  ISETP.GT.AND P0, PT, R0, 0x69, PT ;  /* 0x000000690000780c */ /* 0x000fda0003f04270 */
[----:B------:R-:W-:Y:S05]  /*0070*/  @P0 EXIT ;  /* 0x000000000000094d */ /* 0x000fea0003800000 */
[----:B------:R-:W0:Y:S01]  /*0080*/  LDCU UR4, c[0x0][0x388] ;  /* 0x00007100ff0477ac */ /* 0x000e220008000800 */
[----:B------:R-:W1:Y:S01]  /*0090*/  LDC.64 R2, c[0x0][0x380] ;  /* 0x0000e000ff027b82 */ /* 0x000e620000000a00 */
[----:B------:R-:W2:Y:S01]  /*00a0*/  LDCU.64 UR6, c[0x0][0x358] ;  /* 0x00006b00ff0677ac */ /* 0x000ea20008000a00 */
[----:B0-----:R-:W-:-:S06]  /*00b0*/  UIADD3 UR4, UPT, UPT, UR4, 0x2, URZ ;  /* 0x0000000204047890 */ /* 0x001fcc000fffe0ff */
[----:B------:R-:W-:-:S04]  /*00c0*/  IMAD R5, R0, UR4, RZ ;  /* 0x0000000400057c24 */ /* 0x000fc8000f8e02ff */
[----:B-1----:R-:W-:-:S05]  /*00d0*/  IMAD.WIDE R2, R5, 0x8, R2 ;  /* 0x0000000805027825 */ /* 0x002fca00078e0202 */
[----:B--2---:R-:W2:Y:S04]  /*00e0*/  LDG.E.64 R4, desc[UR6][R2.64+0x2f8] ;  /* 0x0002f80602047981 */ /* 0x004ea8000c1e1b00 */
[----:B------:R-:W3:Y:S04]  /*00f0*/  LDG.E.64 R6, desc[UR6][R2.64+0x358] ;  /* 0x0003580602067981 */ /* 0x000ee8000c1e1b00 */
[----:B--2---:R-:W-:Y:S04]  /*0100*/  STG.E.64 desc[UR6][R2.64+0x300], R4 ;  /* 0x0003000402007986 */ /* 0x004fe8000c101b06 */
[----:B---3--:R-:W-:Y:S01]  /*0110*/  STG.E.64 desc[UR6][R2.64+0x350], R6 ;  /* 0x0003500602007986 */ /* 0x008fe2000c101b06 */
[----:B------:R-:W-:Y:S05]  /*0120*/  EXIT ;  /* 0x000000000000794d */ /* 0x000fea0003800000 */
.L_x_99:
        /* <DEDUP_REMOVED lines=13> */
.L_x_122:


//--------------------- .text._Z15bc_P_left_rightPdi --------------------------
	.section	.text._Z15bc_P_left_rightPdi,"ax",@progbits
	.align	128
        .global         _Z15bc_P_left_rightPdi
        .type           _Z15bc_P_left_rightPdi,@function
        .size           _Z15bc_P_left_rightPdi,(.L_x_123 - _Z15bc_P_left_rightPdi)
        .other          _Z15bc_P_left_rightPdi,@"STO_CUDA_ENTRY STV_DEFAULT"
_Z15bc_P_left_rightPdi:
.text._Z15bc_P_left_rightPdi:
        /* <DEDUP_REMOVED lines=8> */
[----:B------:R-:W0:Y:S01]  /*0080*/  LDC R11, c[0x0][0x388] ;  /* 0x0000e200ff0b7b82 */ /* 0x000e220000000800 */
[----:B------:R-:W1:Y:S07]  /*0090*/  LDCU.64 UR4, c[0x0][0x358] ;  /* 0x00006b00ff0477ac */ /* 0x000e6e0008000a00 */
[----:B------:R-:W2:Y:S01]  /*00a0*/  LDC.64 R2, c[0x0][0x380] ;  /* 0x0000e000ff027b82 */ /* 0x000ea20000000a00 */
[----:B0-----:R-:W-:-:S05]  /*00b0*/  IMAD R4, R11, 0x5f, R0 ;  /* 0x0000005f0b047824 */ /* 0x001fca00078e0200 */
[----:B------:R-:W-:-:S05]  /*00c0*/  IADD3 R5, PT, PT, R4, 0xbe, RZ ;  /* 0x000000be04057810 */ /* 0x000fca0007ffe0ff */
[----:B--2---:R-:W-:-:S06]  /*00d0*/  IMAD.WIDE R4, R5, 0x8, R2 ;  /* 0x0000000805047825 */ /* 0x004fcc00078e0202 */
[----:B-1----:R-:W2:Y:S01]  /*00e0*/  LDG.E.64 R4, desc[UR4][R4.64] ;  /* 0x0000000404047981 */ /* 0x002ea2000c1e1b00 */
[C-C-:B------:R-:W-:Y:S02]  /*00f0*/  IMAD R6, R11.reuse, 0x60, R0.reuse ;  /* 0x000000600b067824 */ /* 0x140fe400078e0200 */
[----:B------:R-:W-:-:S03]  /*0100*/  IMAD R8, R11, 0x6b, R0 ;  /* 0x0000006b0b087824 */ /* 0x000fc600078e0200 */
[----:B------:R-:W-:Y:S02]  /*0110*/  IADD3 R7, PT, PT, R6, 0xc0, RZ ;  /* 0x000000c006077810 */ /* 0x000fe40007ffe0ff */
[----:B------:R-:W-:-:S03]  /*0120*/  IADD3 R9, PT, PT, R8, 0xd6, RZ ;  /* 0x000000d608097810 */ /* 0x000fc60007ffe0ff */
[----:B------:R-:W-:-:S04]  /*0130*/  IMAD.WIDE R6, R7, 0x8, R2 ;  /* 0x0000000807067825 */ /* 0x000fc800078e0202 */
[----:B------:R-:W-:Y:S01]  /*0140*/  IMAD.WIDE R8, R9, 0x8, R2 ;  /* 0x0000000809087825 */ /* 0x000fe200078e0202 */
[----:B--2---:R-:W-:Y:S05]  /*0150*/  STG.E.64 desc[UR4][R6.64], R4 ;  /* 0x0000000406007986 */ /* 0x004fea000c101b04 */
[----:B------:R-:W2:Y:S01]  /*0160*/  LDG.E.64 R8, desc[UR4][R8.64] ;  /* 0x0000000408087981 */ /* 0x000ea2000c1e1b00 */
[----:B------:R-:W-:-:S05]  /*0170*/  IMAD R0, R11, 0x6a, R0 ;  /* 0x0000006a0b007824 */ /* 0x000fca00078e0200 */
[----:B------:R-:W-:-:S05]  /*0180*/  IADD3 R11, PT, PT, R0, 0xd4, RZ ;  /* 0x000000d4000b7810 */ /* 0x000fca0007ffe0ff */
[----:B------:R-:W-:-:S05]  /*0190*/  IMAD.WIDE R2, R11, 0x8, R2 ;  /* 0x000000080b027825 */ /* 0x000fca00078e0202 */
[----:B--2---:R-:W-:Y:S01]  /*01a0*/  STG.E.64 desc[UR4][R2.64], R8 ;  /* 0x0000000802007986 */ /* 0x004fe2000c101b04 */
[----:B------:R-:W-:Y:S05]  /*01b0*/  EXIT ;  /* 0x000000000000794d */ /* 0x000fea0003800000 */
.L_x_100:
        /* <DEDUP_REMOVED lines=12> */
.L_x_123:


//--------------------- .text._Z12bc_P_cornersPdi --------------------------
	.section	.text._Z12bc_P_cornersPdi,"ax",@progbits
	.align	128
        .global         _Z12bc_P_cornersPdi
        .type           _Z12bc_P_cornersPdi,@function
        .size           _Z12bc_P_cornersPdi,(.L_x_124 - _Z12bc_P_cornersPdi)
        .other          _Z12bc_P_cornersPdi,@"STO_CUDA_ENTRY STV_DEFAULT"
_Z12bc_P_cornersPdi:
.text._Z12bc_P_cornersPdi:
[----:B------:R-:W-:Y:S01]  /*0000*/  LDC R1, c[0x0][0x37c] ;  /* 0x0000df00ff017b82 */ /* 0x000fe20000000800 */
[----:B------:R-:W0:Y:S07]  /*0010*/  S2R R0, SR_TID.X ;  /* 0x0000000000007919 */ /* 0x000e2e0000002100 */
[----:B------:R-:W0:Y:S02]  /*0020*/  S2UR UR4, SR_CTAID.X ;  /* 0x00000000000479c3 */ /* 0x000e240000002500 */
[----:B0-----:R-:W-:-:S13]  /*0030*/  LOP3.LUT P0, RZ, R0, UR4, RZ, 0xfc, !PT ;  /* 0x0000000400ff7c12 */ /* 0x001fda000f80fcff */
[----:B------:R-:W-:Y:S05]  /*0040*/  @P0 EXIT ;  /* 0x000000000000094d */ /* 0x000fea0003800000 */
[----:B------:R-:W0:Y:S01]  /*0050*/  LDC R17, c[0x0][0x388] ;  /* 0x0000e200ff117b82 */ /* 0x000e220000000800 */
[----:B------:R-:W1:Y:S07]  /*0060*/  LDCU.64 UR4, c[0x0][0x358] ;  /* 0x00006b00ff0477ac */ /* 0x000e6e0008000a00 */
[----:B------:R-:W2:Y:S01]  /*0070*/  LDC.64 R14, c[0x0][0x380] ;  /* 0x0000e000ff0e7b82 */ /* 0x000ea20000000a00 */
[----:B0-----:R-:W-:-:S04]  /*0080*/  IMAD R3, R17, 0x5f, RZ ;  /* 0x0000005f11037824 */ /* 0x001fc800078e02ff */
[----:B--2---:R-:W-:-:S05]  /*0090*/  IMAD.WIDE R2, R3, 0x8, R14 ;  /* 0x0000000803027825 */ /* 0x004fca00078e020e */
[----:B-1----:R-:W2:Y:S01]  /*00a0*/  LDG.E.64 R4, desc[UR4][R2.64+0x8e8] ;  /* 0x0008e80402047981 */ /* 0x002ea2000c1e1b00 */
[----:B------:R-:W-:-:S04]  /*00b0*/  IMAD.WIDE R6, R17, 0x8, R2 ;  /* 0x0000000811067825 */ /* 0x000fc800078e0202 */
[----:B------:R-:W-:Y:S01]  /*00c0*/  IMAD R11, R17, 0x6b, RZ ;  /* 0x0000006b110b7824 */ /* 0x000fe200078e02ff */
[----:B--2---:R-:W-:Y:S04]  /*00d0*/  STG.E.64 desc[UR4][R6.64+0x900], R4 ;  /* 0x0009000406007986 */ /* 0x004fe8000c101b04 */
[----:B------:R-:W2:Y:S01]  /*00e0*/  LDG.E.64 R8, desc[UR4][R2.64+0x948] ;  /* 0x0009480402087981 */ /* 0x000ea2000c1e1b00 */
[----:B------:R-:W-:-:S04]  /*00f0*/  IMAD.WIDE R10, R11, 0x8, R14 ;  /* 0x000000080b0a7825 */ /* 0x000fc800078e020e */
[----:B------:R-:W-:Y:S01]  /*0100*/  IMAD R17, R17, 0x6a, RZ ;  /* 0x0000006a11117824 */ /* 0x000fe200078e02ff */
[----:B--2---:R-:W-:Y:S04]  /*0110*/  STG.E.64 desc[UR4][R6.64+0x950], R8 ;  /* 0x0009500806007986 */ /* 0x004fe8000c101b04 */
[----:B------:R-:W2:Y:S01]  /*0120*/  LDG.E.64 R12, desc[UR4][R10.64+0x9a8] ;  /* 0x0009a8040a0c7981 */ /* 0x000ea2000c1e1b00 */
[----:B------:R-:W-:-:S05]  /*0130*/  IMAD.WIDE R14, R17, 0x8, R14 ;  /* 0x00000008110e7825 */ /* 0x000fca00078e020e */
[----:B--2---:R-:W-:Y:S04]  /*0140*/  STG.E.64 desc[UR4][R14.64+0x9a0], R12 ;  /* 0x0009a00c0e007986 */ /* 0x004fe8000c101b04 */
[----:B------:R-:W2:Y:S04]  /*0150*/  LDG.E.64 R16, desc[UR4][R10.64+0xa08] ;  /* 0x000a08040a107981 */ /* 0x000ea8000c1e1b00 */
[----:B--2---:R-:W-:Y:S01]  /*0160*/  STG.E.64 desc[UR4][R14.64+0x9f0], R16 ;  /* 0x0009f0100e007986 */ /* 0x004fe2000c101b04 */
[----:B------:R-:W-:Y:S05]  /*0170*/  EXIT ;  /* 0x000000000000794d */ /* 0x000fea0003800000 */
.L_x_101:
        /* <DEDUP_REMOVED lines=16> */
.L_x_124:


//--------------------- .text._Z15bc_P_bottom_topPdii --------------------------
	.section	.text._Z15bc_P_bottom_topPdii,"ax",@progbits
	.align	128
        .global         _Z15bc_P_bottom_topPdii
        .type           _Z15bc_P_bottom_topPdii,@function
        .size           _Z15bc_P_bottom_topPdii,(.L_x_125 - _Z15bc_P_bottom_topPdii)
        .other          _Z15bc_P_bottom_topPdii,@"STO_CUDA_ENTRY STV_DEFAULT"
_Z15bc_P_bottom_topPdii:
.text._Z15bc_P_bottom_topPdii:
        /* <DEDUP_REMOVED lines=9> */
[----:B------:R-:W0:Y:S01]  /*0090*/  LDC R7, c[0x0][0x38c] ;  /* 0x0000e300ff077b82 */ /* 0x000e220000000800 */
[----:B------:R-:W1:Y:S07]  /*00a0*/  LDCU.64 UR4, c[0x0][0x358] ;  /* 0x00006b00ff0477ac */ /* 0x000e6e0008000a00 */
[----:B------:R-:W2:Y:S01]  /*00b0*/  LDC.64 R2, c[0x0][0x380] ;  /* 0x0000e000ff027b82 */ /* 0x000ea20000000a00 */
[----:B0-----:R-:W-:-:S05]  /*00c0*/  IADD3 R5, PT, PT, R7, 0x2, RZ ;  /* 0x0000000207057810 */ /* 0x001fca0007ffe0ff */
[----:B------:R-:W-:-:S04]  /*00d0*/  IMAD R5, R0, R5, RZ ;  /* 0x0000000500057224 */ /* 0x000fc800078e02ff */
[----:B--2---:R-:W-:-:S05]  /*00e0*/  IMAD.WIDE R2, R5, 0x8, R2 ;  /* 0x0000000805027825 */ /* 0x004fca00078e0202 */
[----:B-1----:R-:W-:Y:S01]  /*00f0*/  STG.E.64 desc[UR4][R2.64+0x8], RZ ;  /* 0x000008ff02007986 */ /* 0x002fe2000c101b04 */
[----:B------:R-:W-:-:S05]  /*0100*/  IMAD.WIDE R4, R7, 0x8, R2 ;  /* 0x0000000807047825 */ /* 0x000fca00078e0202 */
[----:B------:R-:W-:Y:S01]  /*0110*/  STG.E.64 desc[UR4][R4.64], RZ ;  /* 0x000000ff04007986 */ /* 0x000fe2000c101b04 */
[----:B------:R-:W-:Y:S05]  /*0120*/  EXIT ;  /* 0x000000000000794d */ /* 0x000fea0003800000 */
.L_x_102:
        /* <DEDUP_REMOVED lines=13> */
.L_x_125:


//--------------------- .text._Z22bc_P_inflow_downstreamPdi --------------------------
	.section	.text._Z22bc_P_inflow_downstreamPdi,"ax",@progbits
	.align	128
        .global         _Z22bc_P_inflow_downstreamPdi
        .type           _Z22bc_P_inflow_downstreamPdi,@function
        .size           _Z22bc_P_inflow_downstreamPdi,(.L_x_126 - _Z22bc_P_inflow_downstreamPdi)
        .other          _Z22bc_P_inflow_downstreamPdi,@"STO_CUDA_ENTRY STV_DEFAULT"
_Z22bc_P_inflow_downstreamPdi:
.text._Z22bc_P_inflow_downstreamPdi:
        /* <DEDUP_REMOVED lines=11> */
[----:B------:R-:W-:Y:S01]  /*00b0*/  IMAD R2, R7, 0x191, R0 ;  /* 0x0000019107027824 */ /* 0x000fe200078e0200 */
[----:B------:R-:W-:-:S04]  /*00c0*/  IADD3.X R3, PT, PT, R0, R7, RZ, PT, PT ;  /* 0x0000000700037210 */ /* 0x000fc80003fee4ff */
[----:B------:R-:W-:Y:S01]  /*00d0*/  IADD3 R7, PT, PT, R2, 0x322, RZ ;  /* 0x0000032202077810 */ /* 0x000fe20007ffe0ff */
[----:B0-----:R-:W-:-:S04]  /*00e0*/  IMAD.WIDE R2, R3, 0x8, R4 ;  /* 0x0000000803027825 */ /* 0x001fc800078e0204 */
[----:B------:R-:W-:Y:S01]  /*00f0*/  IMAD.WIDE R4, R7, 0x8, R4 ;  /* 0x0000000807047825 */ /* 0x000fe200078e0204 */
[----:B-1----:R-:W-:Y:S04]  /*0100*/  STG.E.64 desc[UR4][R2.64], RZ ;  /* 0x000000ff02007986 */ /* 0x002fe8000c101b04 */
[----:B------:R-:W-:Y:S01]  /*0110*/  STG.E.64 desc[UR4][R4.64], RZ ;  /* 0x000000ff04007986 */ /* 0x000fe2000c101b04 */
[----:B------:R-:W-:Y:S05]  /*0120*/  EXIT ;  /* 0x000000000000794d */ /* 0x000fea0003800000 */
.L_x_103:
        /* <DEDUP_REMOVED lines=13> */
.L_x_126:


//--------------------- .text._Z15init_conditionsPdS_S_ii --------------------------
	.section	.text._Z15init_conditionsPdS_S_ii,"ax",@progbits
	.align	128
        .global         _Z15init_conditionsPdS_S_ii
        .type           _Z15init_conditionsPdS_S_ii,@function
        .size           _Z15init_conditionsPdS_S_ii,(.L_x_127 - _Z15init_conditionsPdS_S_ii)
        .other          _Z15init_conditionsPdS_S_ii,@"STO_CUDA_ENTRY STV_DEFAULT"
_Z15init_conditionsPdS_S_ii:
.text._Z15init_conditionsPdS_S_ii:
[----:B------:R-:W-:Y:S01]  /*0000*/  LDC R1, c[0x0][0x37c] ;  /* 0x0000df00ff017b82 */ /* 0x000fe20000000800 */
[----:B------:R-:W0:Y:S07]  /*0010*/  S2R R3, SR_TID.X ;  /* 0x0000000000037919 */ /* 0x000e2e0000002100 */
[----:B------:R-:W0:Y:S01]  /*0020*/  LDC R0, c[0x0][0x360] ;  /* 0x0000d800ff007b82 */ /* 0x000e220000000800 */
[----:B------:R-:W1:Y:S01]  /*0030*/  LDCU.64 UR6, c[0x0][0x398] ;  /* 0x00007300ff0677ac */ /* 0x000e620008000a00 */
[----:B------:R-:W2:Y:S06]  /*0040*/  S2R R5, SR_TID.Y ;  /* 0x0000000000057919 */ /* 0x000eac0000002200 */
[----:B------:R-:W0:Y:S08]  /*0050*/  S2UR UR4, SR_CTAID.X ;  /* 0x00000000000479c3 */ /* 0x000e300000002500 */
[----:B------:R-:W2:Y:S08]  /*0060*/  S2UR UR5, SR_CTAID.Y ;  /* 0x00000000000579c3 */ /* 0x000eb00000002600 */
[----:B------:R-:W2:Y:S01]  /*0070*/  LDC R2, c[0x0][0x364] ;  /* 0x0000d900ff027b82 */ /* 0x000ea20000000800 */
[----:B0-----:R-:W-:-:S04]  /*0080*/  IMAD R0, R0, UR4, R3 ;  /* 0x0000000400007c24 */ /* 0x001fc8000f8e0203 */
[----:B------:R-:W-:Y:S02]  /*0090*/  VIADD R0, R0, 0x1 ;  /* 0x0000000100007836 */ /* 0x000fe40000000000 */
[----:B--2---:R-:W-:-:S05]  /*00a0*/  IMAD R2, R2, UR5, R5 ;  /* 0x0000000502027c24 */ /* 0x004fca000f8e0205 */
[----:B-1----:R-:W-:-:S04]  /*00b0*/  ISETP.GE.AND P0, PT, R2, UR7, PT ;  /* 0x0000000702007c0c */ /* 0x002fc8000bf06270 */
[----:B------:R-:W-:-:S13]  /*00c0*/  ISETP.GT.OR P0, PT, R0, UR6, P0 ;  /* 0x0000000600007c0c */ /* 0x000fda0008704670 */
[----:B------:R-:W-:Y:S05]  /*00d0*/  @P0 EXIT ;  /* 0x000000000000094d */ /* 0x000fea0003800000 */
[----:B------:R-:W-:Y:S01]  /*00e0*/  UIADD3 UR4, UPT, UPT, UR7, 0x2, URZ ;  /* 0x0000000207047890 */ /* 0x000fe2000fffe0ff */
[----:B------:R-:W-:Y:S01]  /*00f0*/  IMAD.MOV.U32 R6, RZ, RZ, 0x0 ;  /* 0x00000000ff067424 */ /* 0x000fe200078e00ff */
[----:B------:R-:W0:Y:S01]  /*0100*/  LDCU.128 UR8, c[0x0][0x380] ;  /* 0x00007000ff0877ac */ /* 0x000e220008000c00 */
[----:B------:R-:W-:Y:S01]  /*0110*/  IMAD.MOV.U32 R7, RZ, RZ, 0x3ff00000 ;  /* 0x3ff00000ff077424 */ /* 0x000fe200078e00ff */
[----:B------:R-:W1:Y:S02]  /*0120*/  LDCU.64 UR12, c[0x0][0x390] ;  /* 0x00007200ff0c77ac */ /* 0x000e640008000a00 */
[----:B------:R-:W-:-:S05]  /*0130*/  IMAD R3, R0, UR4, RZ ;  /* 0x0000000400037c24 */ /* 0x000fca000f8e02ff */
[----:B------:R-:W2:Y:S01]  /*0140*/  LDCU.64 UR4, c[0x0][0x358] ;  /* 0x00006b00ff0477ac */ /* 0x000ea20008000a00 */
[----:B------:R-:W-:-:S04]  /*0150*/  IADD3 R0, P0, PT, R2, R3, RZ ;  /* 0x0000000302007210 */ /* 0x000fc80007f1e0ff */
[----:B------:R-:W-:Y:S01]  /*0160*/  LEA.HI.X.SX32 R3, R3, RZ, 0x1, P0 ;  /* 0x000000ff03037211 */ /* 0x000fe200000f0eff */
[----:B------:R-:W-:-:S03]  /*0170*/  IMAD.SHL.U32 R4, R0, 0x8, RZ ;  /* 0x0000000800047824 */ /* 0x000fc600078e00ff */
[----:B------:R-:W-:Y:S02]  /*0180*/  SHF.L.U64.HI R0, R0, 0x3, R3 ;  /* 0x0000000300007819 */ /* 0x000fe40000010203 */
[C---:B0-----:R-:W-:Y:S02]  /*0190*/  IADD3 R2, P0, PT, R4.reuse, UR8, RZ ;  /* 0x0000000804027c10 */ /* 0x041fe4000ff1e0ff */
[C---:B------:R-:W-:Y:S02]  /*01a0*/  IADD3 R8, P1, PT, R4.reuse, UR10, RZ ;  /* 0x0000000a04087c10 */ /* 0x040fe4000ff3e0ff */
[----:B-1----:R-:W-:Y:S02]  /*01b0*/  IADD3 R4, P2, PT, R4, UR12, RZ ;  /* 0x0000000c04047c10 */ /* 0x002fe4000ff5e0ff */
[C---:B------:R-:W-:Y:S02]  /*01c0*/  IADD3.X R3, PT, PT, R0.reuse, UR9, RZ, P0, !PT ;  /* 0x0000000900037c10 */ /* 0x040fe400087fe4ff */
[----:B------:R-:W-:-:S02]  /*01d0*/  IADD3.X R9, PT, PT, R0, UR11, RZ, P1, !PT ;  /* 0x0000000b00097c10 */ /* 0x000fc40008ffe4ff */
[----:B------:R-:W-:Y:S01]  /*01e0*/  IADD3.X R5, PT, PT, R0, UR13, RZ, P2, !PT ;  /* 0x0000000d00057c10 */ /* 0x000fe200097fe4ff */
[----:B--2---:R-:W-:Y:S04]  /*01f0*/  STG.E.64 desc[UR4][R2.64+0x8], R6 ;  /* 0x0000080602007986 */ /* 0x004fe8000c101b04 */
[----:B------:R-:W-:Y:S04]  /*0200*/  STG.E.64 desc[UR4][R8.64+0x8], RZ ;  /* 0x000008ff08007986 */ /* 0x000fe8000c101b04 */
[----:B------:R-:W-:Y:S01]  /*0210*/  STG.E.64 desc[UR4][R4.64+0x8], RZ ;  /* 0x000008ff04007986 */ /* 0x000fe2000c101b04 */
[----:B------:R-:W-:Y:S05]  /*0220*/  EXIT ;  /* 0x000000000000794d */ /* 0x000fea0003800000 */
.L_x_104:
        /* <DEDUP_REMOVED lines=13> */
.L_x_127:


//--------------------- .nv.shared.reserved.0     --------------------------
	.section	.nv.shared.reserved.0,"aw",@nobits
	.weak		__nv_reservedSMEM_offset_0_alias
	.size		__nv_reservedSMEM_offset_0_alias, 0, 64
	.other		__nv_reservedSMEM_offset_0_alias,@"STO_CUDA_RESERVED_SHARED STV_DEFAULT"
__nv_reservedSMEM_offset_0_alias:
	.zero		0
	.zero		64


//--------------------- .nv.constant0._Z13bc_V_obstaclePdS_i --------------------------
	.section	.nv.constant0._Z13bc_V_obstaclePdS_i,"a",@progbits
	.sectionflags	@""
	.align	4
.nv.constant0._Z13bc_V_obstaclePdS_i:
	.zero		916


//--------------------- .nv.constant0._Z8bc_V_topPdS_ii --------------------------
	.section	.nv.constant0._Z8bc_V_topPdS_ii,"a",@progbits
	.sectionflags	@""
	.align	4
.nv.constant0._Z8bc_V_topPdS_ii:
	.zero		920


//--------------------- .nv.constant0._Z11bc_V_bottomPdS_ii --------------------------
	.section	.nv.constant0._Z11bc_V_bottomPdS_ii,"a",@progbits
	.sectionflags	@""
	.align	4
.nv.constant0._Z11bc_V_bottomPdS_ii:
	.zero		920


//--------------------- .nv.constant0._Z15bc_V_downstreamPdS_i --------------------------
	.section	.nv.constant0._Z15bc_V_downstreamPdS_i,"a",@progbits
	.sectionflags	@""
	.align	4
.nv.constant0._Z15bc_V_downstreamPdS_i:
	.zero		916


//--------------------- .nv.constant0._Z11bc_V_inflowPdS_i --------------------------
	.section	.nv.constant0._Z11bc_V_inflowPdS_i,"a",@progbits
	.sectionflags	@""
	.align	4
.nv.constant0._Z11bc_V_inflowPdS_i:
	.zero		916


//--------------------- .nv.constant0._Z15update_velocityPdS_PKdS1_iidddiiiid --------------------------
	.section	.nv.constant0._Z15update_velocityPdS_PKdS1_iidddiiiid,"a",@progbits
	.sectionflags	@""
	.align	4
.nv.constant0._Z15update_velocityPdS_PKdS1_iidddiiiid:
	.zero		984


//--------------------- .nv.constant0._Z23convection_correction_yPKdS0_PdS1_iidiiii --------------------------
	.section	.nv.constant0._Z23convection_correction_yPKdS0_PdS1_iidiiii,"a",@progbits
	.sectionflags	@""
	.align	4
.nv.constant0._Z23convection_correction_yPKdS0_PdS1_iidiiii:
	.zero		960


//--------------------- .nv.constant0._Z23convection_correction_xPKdS0_PdS1_iidiiii --------------------------
	.section	.nv.constant0._Z23convection_correction_xPKdS0_PdS1_iidiiii,"a",@progbits
	.sectionflags	@""
	.align	4
.nv.constant0._Z23convection_correction_xPKdS0_PdS1_iidiiii:
	.zero		960


//--------------------- .nv.constant0._Z20compute_velocity_rhsPKdPdS1_iiiiiidd --------------------------
	.section	.nv.constant0._Z20compute_velocity_rhsPKdPdS1_iiiiiidd,"a",@progbits
	.sectionflags	@""
	.align	4
.nv.constant0._Z20compute_velocity_rhsPKdPdS1_iiiiiidd:
	.zero		960


//--------------------- .nv.constant0._Z17poisson_iterationPdPKdiiiiiidddS_ --------------------------
	.section	.nv.constant0._Z17poisson_iterationPdPKdiiiiiidddS_,"a",@progbits
	.sectionflags	@""
	.align	4
.nv.constant0._Z17poisson_iterationPdPKdiiiiiidddS_:
	.zero		968


//--------------------- .nv.constant0._Z11compute_rhsPKdS0_Pdiiiiiiddd --------------------------
	.section	.nv.constant0._Z11compute_rhsPKdS0_Pdiiiiiiddd,"a",@progbits
	.sectionflags	@""
	.align	4
.nv.constant0._Z11compute_rhsPKdS0_Pdiiiiiiddd:
	.zero		968


//--------------------- .nv.constant0._Z15bc_P_top_bottomPdi --------------------------
	.section	.nv.constant0._Z15bc_P_top_bottomPdi,"a",@progbits
	.sectionflags	@""
	.align	4
.nv.constant0._Z15bc_P_top_bottomPdi:
	.zero		908


//--------------------- .nv.constant0._Z15bc_P_left_rightPdi --------------------------
	.section	.nv.constant0._Z15bc_P_left_rightPdi,"a",@progbits
	.sectionflags	@""
	.align	4
.nv.constant0._Z15bc_P_left_rightPdi:
	.zero		908


//--------------------- .nv.constant0._Z12bc_P_cornersPdi --------------------------
	.section	.nv.constant0._Z12bc_P_cornersPdi,"a",@progbits
	.sectionflags	@""
	.align	4
.nv.constant0._Z12bc_P_cornersPdi:
	.zero		908


//--------------------- .nv.constant0._Z15bc_P_bottom_topPdii --------------------------
	.section	.nv.constant0._Z15bc_P_bottom_topPdii,"a",@progbits
	.sectionflags	@""
	.align	4
.nv.constant0._Z15bc_P_bottom_topPdii:
	.zero		912


//--------------------- .nv.constant0._Z22bc_P_inflow_downstreamPdi --------------------------
	.section	.nv.constant0._Z22bc_P_inflow_downstreamPdi,"a",@progbits
	.sectionflags	@""
	.align	4
.nv.constant0._Z22bc_P_inflow_downstreamPdi:
	.zero		908


//--------------------- .nv.constant0._Z15init_conditionsPdS_S_ii --------------------------
	.section	.nv.constant0._Z15init_conditionsPdS_S_ii,"a",@progbits
	.sectionflags	@""
	.align	4
.nv.constant0._Z15init_conditionsPdS_S_ii:
	.zero		928


//--------------------- SYMBOLS --------------------------

	.type		.nv.reservedSmem.offset0,@object
	.size		.nv.reservedSmem.offset0,0x4
